//
// Generated by NVIDIA NVVM Compiler
//
// Compiler Build ID: CL-36424714
// Cuda compilation tools, release 13.0, V13.0.88
// Based on NVVM 20.0.0
//

.version 9.0
.target sm_100
.address_size 64

	// .globl	_Z24fused_moe_w8a8_db_kernelILi16ELi32ELi8ELi4ELi1ELi8ELi2EEvPK13__nv_fp8_e4m3PKfS2_S4_P13__nv_bfloat16PKiS8_S8_iiii
// _ZZ24fused_moe_w8a8_db_kernelILi16ELi32ELi8ELi4ELi1ELi8ELi2EEvPK13__nv_fp8_e4m3PKfS2_S4_P13__nv_bfloat16PKiS8_S8_iiiiE3s_w has been demoted
// _ZZ24fused_moe_w8a8_db_kernelILi16ELi32ELi8ELi4ELi1ELi8ELi2EEvPK13__nv_fp8_e4m3PKfS2_S4_P13__nv_bfloat16PKiS8_S8_iiiiE3s_x has been demoted

.visible .entry _Z24fused_moe_w8a8_db_kernelILi16ELi32ELi8ELi4ELi1ELi8ELi2EEvPK13__nv_fp8_e4m3PKfS2_S4_P13__nv_bfloat16PKiS8_S8_iiii(
	.param .u64 .ptr .align 1 _Z24fused_moe_w8a8_db_kernelILi16ELi32ELi8ELi4ELi1ELi8ELi2EEvPK13__nv_fp8_e4m3PKfS2_S4_P13__nv_bfloat16PKiS8_S8_iiii_param_0,
	.param .u64 .ptr .align 1 _Z24fused_moe_w8a8_db_kernelILi16ELi32ELi8ELi4ELi1ELi8ELi2EEvPK13__nv_fp8_e4m3PKfS2_S4_P13__nv_bfloat16PKiS8_S8_iiii_param_1,
	.param .u64 .ptr .align 1 _Z24fused_moe_w8a8_db_kernelILi16ELi32ELi8ELi4ELi1ELi8ELi2EEvPK13__nv_fp8_e4m3PKfS2_S4_P13__nv_bfloat16PKiS8_S8_iiii_param_2,
	.param .u64 .ptr .align 1 _Z24fused_moe_w8a8_db_kernelILi16ELi32ELi8ELi4ELi1ELi8ELi2EEvPK13__nv_fp8_e4m3PKfS2_S4_P13__nv_bfloat16PKiS8_S8_iiii_param_3,
	.param .u64 .ptr .align 1 _Z24fused_moe_w8a8_db_kernelILi16ELi32ELi8ELi4ELi1ELi8ELi2EEvPK13__nv_fp8_e4m3PKfS2_S4_P13__nv_bfloat16PKiS8_S8_iiii_param_4,
	.param .u64 .ptr .align 1 _Z24fused_moe_w8a8_db_kernelILi16ELi32ELi8ELi4ELi1ELi8ELi2EEvPK13__nv_fp8_e4m3PKfS2_S4_P13__nv_bfloat16PKiS8_S8_iiii_param_5,
	.param .u64 .ptr .align 1 _Z24fused_moe_w8a8_db_kernelILi16ELi32ELi8ELi4ELi1ELi8ELi2EEvPK13__nv_fp8_e4m3PKfS2_S4_P13__nv_bfloat16PKiS8_S8_iiii_param_6,
	.param .u64 .ptr .align 1 _Z24fused_moe_w8a8_db_kernelILi16ELi32ELi8ELi4ELi1ELi8ELi2EEvPK13__nv_fp8_e4m3PKfS2_S4_P13__nv_bfloat16PKiS8_S8_iiii_param_7,
	.param .u32 _Z24fused_moe_w8a8_db_kernelILi16ELi32ELi8ELi4ELi1ELi8ELi2EEvPK13__nv_fp8_e4m3PKfS2_S4_P13__nv_bfloat16PKiS8_S8_iiii_param_8,
	.param .u32 _Z24fused_moe_w8a8_db_kernelILi16ELi32ELi8ELi4ELi1ELi8ELi2EEvPK13__nv_fp8_e4m3PKfS2_S4_P13__nv_bfloat16PKiS8_S8_iiii_param_9,
	.param .u32 _Z24fused_moe_w8a8_db_kernelILi16ELi32ELi8ELi4ELi1ELi8ELi2EEvPK13__nv_fp8_e4m3PKfS2_S4_P13__nv_bfloat16PKiS8_S8_iiii_param_10,
	.param .u32 _Z24fused_moe_w8a8_db_kernelILi16ELi32ELi8ELi4ELi1ELi8ELi2EEvPK13__nv_fp8_e4m3PKfS2_S4_P13__nv_bfloat16PKiS8_S8_iiii_param_11
)
{
	.reg .pred 	%p<81>;
	.reg .b16 	%rs<5>;
	.reg .b32 	%r<539>;
	.reg .b32 	%f<97>;
	.reg .b64 	%rd<133>;
	// demoted variable
	.shared .align 128 .b8 _ZZ24fused_moe_w8a8_db_kernelILi16ELi32ELi8ELi4ELi1ELi8ELi2EEvPK13__nv_fp8_e4m3PKfS2_S4_P13__nv_bfloat16PKiS8_S8_iiiiE3s_w[16384];
	// demoted variable
	.shared .align 128 .b8 _ZZ24fused_moe_w8a8_db_kernelILi16ELi32ELi8ELi4ELi1ELi8ELi2EEvPK13__nv_fp8_e4m3PKfS2_S4_P13__nv_bfloat16PKiS8_S8_iiiiE3s_x[4096];
	ld.param.u64 	%rd8, [_Z24fused_moe_w8a8_db_kernelILi16ELi32ELi8ELi4ELi1ELi8ELi2EEvPK13__nv_fp8_e4m3PKfS2_S4_P13__nv_bfloat16PKiS8_S8_iiii_param_0];
	ld.param.u64 	%rd12, [_Z24fused_moe_w8a8_db_kernelILi16ELi32ELi8ELi4ELi1ELi8ELi2EEvPK13__nv_fp8_e4m3PKfS2_S4_P13__nv_bfloat16PKiS8_S8_iiii_param_1];
	ld.param.u64 	%rd9, [_Z24fused_moe_w8a8_db_kernelILi16ELi32ELi8ELi4ELi1ELi8ELi2EEvPK13__nv_fp8_e4m3PKfS2_S4_P13__nv_bfloat16PKiS8_S8_iiii_param_2];
	ld.param.u64 	%rd10, [_Z24fused_moe_w8a8_db_kernelILi16ELi32ELi8ELi4ELi1ELi8ELi2EEvPK13__nv_fp8_e4m3PKfS2_S4_P13__nv_bfloat16PKiS8_S8_iiii_param_3];
	ld.param.u64 	%rd13, [_Z24fused_moe_w8a8_db_kernelILi16ELi32ELi8ELi4ELi1ELi8ELi2EEvPK13__nv_fp8_e4m3PKfS2_S4_P13__nv_bfloat16PKiS8_S8_iiii_param_4];
	ld.param.u64 	%rd11, [_Z24fused_moe_w8a8_db_kernelILi16ELi32ELi8ELi4ELi1ELi8ELi2EEvPK13__nv_fp8_e4m3PKfS2_S4_P13__nv_bfloat16PKiS8_S8_iiii_param_5];
	ld.param.u64 	%rd14, [_Z24fused_moe_w8a8_db_kernelILi16ELi32ELi8ELi4ELi1ELi8ELi2EEvPK13__nv_fp8_e4m3PKfS2_S4_P13__nv_bfloat16PKiS8_S8_iiii_param_6];
	ld.param.u64 	%rd15, [_Z24fused_moe_w8a8_db_kernelILi16ELi32ELi8ELi4ELi1ELi8ELi2EEvPK13__nv_fp8_e4m3PKfS2_S4_P13__nv_bfloat16PKiS8_S8_iiii_param_7];
	ld.param.u32 	%r146, [_Z24fused_moe_w8a8_db_kernelILi16ELi32ELi8ELi4ELi1ELi8ELi2EEvPK13__nv_fp8_e4m3PKfS2_S4_P13__nv_bfloat16PKiS8_S8_iiii_param_8];
	ld.param.u32 	%r147, [_Z24fused_moe_w8a8_db_kernelILi16ELi32ELi8ELi4ELi1ELi8ELi2EEvPK13__nv_fp8_e4m3PKfS2_S4_P13__nv_bfloat16PKiS8_S8_iiii_param_9];
	ld.param.u32 	%r148, [_Z24fused_moe_w8a8_db_kernelILi16ELi32ELi8ELi4ELi1ELi8ELi2EEvPK13__nv_fp8_e4m3PKfS2_S4_P13__nv_bfloat16PKiS8_S8_iiii_param_10];
	ld.param.u32 	%r149, [_Z24fused_moe_w8a8_db_kernelILi16ELi32ELi8ELi4ELi1ELi8ELi2EEvPK13__nv_fp8_e4m3PKfS2_S4_P13__nv_bfloat16PKiS8_S8_iiii_param_11];
	cvta.to.global.u64 	%rd1, %rd12;
	cvta.to.global.u64 	%rd2, %rd13;
	cvta.to.global.u64 	%rd16, %rd15;
	cvta.to.global.u64 	%rd17, %rd14;
	mov.u32 	%r1, %ctaid.x;
	mov.u32 	%r2, %ntid.x;
	mov.u32 	%r3, %tid.x;
	mad.lo.s32 	%r150, %r1, %r2, %r3;
	mov.u32 	%r151, %ctaid.y;
	mov.u32 	%r4, %ntid.y;
	mov.u32 	%r5, %tid.y;
	mad.lo.s32 	%r152, %r151, %r4, %r5;
	mul.wide.u32 	%rd18, %r152, 4;
	add.s64 	%rd19, %rd17, %rd18;
	ld.global.nc.u32 	%r6, [%rd19];
	shr.u32 	%r153, %r150, 2;
	and.b32  	%r7, %r153, 1073741816;
	shr.u32 	%r154, %r3, 2;
	and.b32  	%r8, %r154, 7;
	shl.b32 	%r9, %r152, 4;
	ld.global.nc.u32 	%r155, [%rd16];
	setp.ge.s32 	%p1, %r9, %r155;
	@%p1 bra 	$L__BB0_83;
	mul.lo.s32 	%r156, %r149, %r148;
	mul.lo.s32 	%r157, %r156, %r6;
	cvt.s64.s32 	%rd20, %r157;
	add.s64 	%rd3, %rd9, %rd20;
	cvta.to.global.u64 	%rd21, %rd11;
	add.s32 	%r158, %r9, %r8;
	mul.wide.u32 	%rd22, %r158, 4;
	add.s64 	%rd23, %rd21, %rd22;
	ld.global.nc.u32 	%r10, [%rd23];
	ld.global.nc.u32 	%r11, [%rd23+32];
	div.s32 	%r12, %r10, %r146;
	div.s32 	%r13, %r11, %r146;
	shr.s32 	%r159, %r148, 31;
	shr.u32 	%r160, %r159, 25;
	add.s32 	%r161, %r148, %r160;
	shr.s32 	%r14, %r161, 7;
	mad.lo.s32 	%r15, %r5, %r2, %r3;
	shl.b32 	%r16, %r15, 4;
	setp.gt.u32 	%p2, %r15, 511;
	@%p2 bra 	$L__BB0_6;
	shl.b32 	%r17, %r1, 6;
	mul.lo.s32 	%r162, %r4, %r2;
	shl.b32 	%r18, %r162, 4;
	add.s32 	%r163, %r18, %r16;
	max.u32 	%r164, %r163, 8192;
	sub.s32 	%r165, %r164, %r18;
	setp.ne.s32 	%p3, %r165, %r16;
	selp.u32 	%r166, 1, 0, %p3;
	add.s32 	%r167, %r16, %r166;
	sub.s32 	%r168, %r165, %r167;
	div.u32 	%r169, %r168, %r18;
	add.s32 	%r19, %r169, %r166;
	and.b32  	%r170, %r19, 3;
	setp.eq.s32 	%p4, %r170, 3;
	mov.u32 	%r503, %r16;
	@%p4 bra 	$L__BB0_5;
	add.s32 	%r172, %r19, 1;
	and.b32  	%r20, %r172, 3;
	mov.b32 	%r502, 0;
	mov.u32 	%r503, %r16;
$L__BB0_4:
	.pragma "nounroll";
	shr.u32 	%r174, %r503, 7;
	add.s32 	%r175, %r17, %r174;
	and.b32  	%r176, %r503, 112;
	shr.u32 	%r177, %r503, 3;
	and.b32  	%r178, %r177, 112;
	xor.b32  	%r179, %r178, %r503;
	mov.u32 	%r180, _ZZ24fused_moe_w8a8_db_kernelILi16ELi32ELi8ELi4ELi1ELi8ELi2EEvPK13__nv_fp8_e4m3PKfS2_S4_P13__nv_bfloat16PKiS8_S8_iiiiE3s_w;
	add.s32 	%r173, %r180, %r179;
	mul.lo.s32 	%r181, %r175, %r148;
	cvt.s64.s32 	%rd25, %r181;
	cvt.u64.u32 	%rd26, %r176;
	add.s64 	%rd27, %rd25, %rd26;
	add.s64 	%rd24, %rd3, %rd27;
	// begin inline asm
	cp.async.cg.shared.global.L2::128B [%r173], [%rd24], 16;

	// end inline asm
	add.s32 	%r503, %r503, %r18;
	add.s32 	%r502, %r502, 1;
	setp.ne.s32 	%p5, %r502, %r20;
	@%p5 bra 	$L__BB0_4;
$L__BB0_5:
	setp.lt.u32 	%p6, %r19, 3;
	@%p6 bra 	$L__BB0_6;
	bra.uni 	$L__BB0_84;
$L__BB0_6:
	setp.gt.u32 	%p8, %r15, 127;
	@%p8 bra 	$L__BB0_22;
	mul.lo.s32 	%r218, %r4, %r2;
	shl.b32 	%r26, %r218, 4;
	add.s32 	%r219, %r26, %r16;
	max.u32 	%r220, %r219, 2048;
	sub.s32 	%r221, %r220, %r26;
	setp.ne.s32 	%p9, %r221, %r16;
	selp.u32 	%r222, 1, 0, %p9;
	add.s32 	%r223, %r16, %r222;
	sub.s32 	%r224, %r221, %r223;
	div.u32 	%r225, %r224, %r26;
	add.s32 	%r27, %r225, %r222;
	and.b32  	%r226, %r27, 3;
	setp.eq.s32 	%p10, %r226, 3;
	mov.u32 	%r506, %r16;
	@%p10 bra 	$L__BB0_12;
	add.s32 	%r228, %r27, 1;
	and.b32  	%r28, %r228, 3;
	mov.b32 	%r505, 0;
	mov.u32 	%r506, %r16;
$L__BB0_9:
	.pragma "nounroll";
	setp.lt.u32 	%p11, %r506, 1024;
	selp.b32 	%r229, %r10, %r11, %p11;
	div.s32 	%r230, %r229, %r146;
	shr.u32 	%r231, %r506, 5;
	and.b32  	%r232, %r231, 60;
	shfl.sync.idx.b32	%r31|%p12, %r230, %r232, 31, -1;
	setp.ge.s32 	%p13, %r31, %r147;
	@%p13 bra 	$L__BB0_11;
	and.b32  	%r234, %r506, 112;
	mov.u32 	%r235, _ZZ24fused_moe_w8a8_db_kernelILi16ELi32ELi8ELi4ELi1ELi8ELi2EEvPK13__nv_fp8_e4m3PKfS2_S4_P13__nv_bfloat16PKiS8_S8_iiiiE3s_x;
	add.s32 	%r233, %r235, %r506;
	mul.lo.s32 	%r236, %r31, %r148;
	cvt.s64.s32 	%rd45, %r236;
	cvt.u64.u32 	%rd46, %r234;
	add.s64 	%rd47, %rd45, %rd46;
	add.s64 	%rd44, %rd8, %rd47;
	// begin inline asm
	cp.async.cg.shared.global.L2::128B [%r233], [%rd44], 16;

	// end inline asm
$L__BB0_11:
	add.s32 	%r506, %r506, %r26;
	add.s32 	%r505, %r505, 1;
	setp.ne.s32 	%p14, %r505, %r28;
	@%p14 bra 	$L__BB0_9;
$L__BB0_12:
	setp.lt.u32 	%p15, %r27, 3;
	@%p15 bra 	$L__BB0_22;
$L__BB0_13:
	setp.lt.u32 	%p16, %r506, 1024;
	selp.b32 	%r237, %r10, %r11, %p16;
	div.s32 	%r238, %r237, %r146;
	shr.u32 	%r239, %r506, 5;
	and.b32  	%r240, %r239, 60;
	shfl.sync.idx.b32	%r38|%p17, %r238, %r240, 31, -1;
	setp.ge.s32 	%p18, %r38, %r147;
	@%p18 bra 	$L__BB0_15;
	and.b32  	%r242, %r506, 112;
	mov.u32 	%r243, _ZZ24fused_moe_w8a8_db_kernelILi16ELi32ELi8ELi4ELi1ELi8ELi2EEvPK13__nv_fp8_e4m3PKfS2_S4_P13__nv_bfloat16PKiS8_S8_iiiiE3s_x;
	add.s32 	%r241, %r243, %r506;
	mul.lo.s32 	%r244, %r38, %r148;
	cvt.s64.s32 	%rd49, %r244;
	cvt.u64.u32 	%rd50, %r242;
	add.s64 	%rd51, %rd49, %rd50;
	add.s64 	%rd48, %rd8, %rd51;
	// begin inline asm
	cp.async.cg.shared.global.L2::128B [%r241], [%rd48], 16;

	// end inline asm
$L__BB0_15:
	add.s32 	%r39, %r506, %r26;
	setp.lt.u32 	%p19, %r39, 1024;
	selp.b32 	%r245, %r10, %r11, %p19;
	div.s32 	%r246, %r245, %r146;
	shr.u32 	%r247, %r39, 5;
	and.b32  	%r248, %r247, 60;
	shfl.sync.idx.b32	%r40|%p20, %r246, %r248, 31, -1;
	setp.ge.s32 	%p21, %r40, %r147;
	@%p21 bra 	$L__BB0_17;
	and.b32  	%r250, %r39, 112;
	mov.u32 	%r251, _ZZ24fused_moe_w8a8_db_kernelILi16ELi32ELi8ELi4ELi1ELi8ELi2EEvPK13__nv_fp8_e4m3PKfS2_S4_P13__nv_bfloat16PKiS8_S8_iiiiE3s_x;
	add.s32 	%r249, %r251, %r39;
	mul.lo.s32 	%r252, %r40, %r148;
	cvt.s64.s32 	%rd53, %r252;
	cvt.u64.u32 	%rd54, %r250;
	add.s64 	%rd55, %rd53, %rd54;
	add.s64 	%rd52, %rd8, %rd55;
	// begin inline asm
	cp.async.cg.shared.global.L2::128B [%r249], [%rd52], 16;

	// end inline asm
$L__BB0_17:
	add.s32 	%r41, %r39, %r26;
	setp.lt.u32 	%p22, %r41, 1024;
	selp.b32 	%r253, %r10, %r11, %p22;
	div.s32 	%r254, %r253, %r146;
	shr.u32 	%r255, %r41, 5;
	and.b32  	%r256, %r255, 60;
	shfl.sync.idx.b32	%r42|%p23, %r254, %r256, 31, -1;
	setp.ge.s32 	%p24, %r42, %r147;
	@%p24 bra 	$L__BB0_19;
	and.b32  	%r258, %r41, 112;
	mov.u32 	%r259, _ZZ24fused_moe_w8a8_db_kernelILi16ELi32ELi8ELi4ELi1ELi8ELi2EEvPK13__nv_fp8_e4m3PKfS2_S4_P13__nv_bfloat16PKiS8_S8_iiiiE3s_x;
	add.s32 	%r257, %r259, %r41;
	mul.lo.s32 	%r260, %r42, %r148;
	cvt.s64.s32 	%rd57, %r260;
	cvt.u64.u32 	%rd58, %r258;
	add.s64 	%rd59, %rd57, %rd58;
	add.s64 	%rd56, %rd8, %rd59;
	// begin inline asm
	cp.async.cg.shared.global.L2::128B [%r257], [%rd56], 16;

	// end inline asm
$L__BB0_19:
	add.s32 	%r43, %r41, %r26;
	setp.lt.u32 	%p25, %r43, 1024;
	selp.b32 	%r261, %r10, %r11, %p25;
	div.s32 	%r262, %r261, %r146;
	shr.u32 	%r263, %r43, 5;
	and.b32  	%r264, %r263, 60;
	shfl.sync.idx.b32	%r44|%p26, %r262, %r264, 31, -1;
	setp.ge.s32 	%p27, %r44, %r147;
	@%p27 bra 	$L__BB0_21;
	and.b32  	%r266, %r43, 112;
	mov.u32 	%r267, _ZZ24fused_moe_w8a8_db_kernelILi16ELi32ELi8ELi4ELi1ELi8ELi2EEvPK13__nv_fp8_e4m3PKfS2_S4_P13__nv_bfloat16PKiS8_S8_iiiiE3s_x;
	add.s32 	%r265, %r267, %r43;
	mul.lo.s32 	%r268, %r44, %r148;
	cvt.s64.s32 	%rd61, %r268;
	cvt.u64.u32 	%rd62, %r266;
	add.s64 	%rd63, %rd61, %rd62;
	add.s64 	%rd60, %rd8, %rd63;
	// begin inline asm
	cp.async.cg.shared.global.L2::128B [%r265], [%rd60], 16;

	// end inline asm
$L__BB0_21:
	add.s32 	%r506, %r43, %r26;
	setp.lt.u32 	%p28, %r506, 2048;
	@%p28 bra 	$L__BB0_13;
$L__BB0_22:
	// begin inline asm
	cp.async.commit_group;

	// end inline asm
	setp.lt.s32 	%p29, %r148, 128;
	mov.f32 	%f89, 0f00000000;
	mov.f32 	%f90, %f89;
	mov.f32 	%f91, %f89;
	mov.f32 	%f92, %f89;
	@%p29 bra 	$L__BB0_79;
	shr.s32 	%r272, %r149, 31;
	shr.u32 	%r273, %r272, 25;
	add.s32 	%r274, %r149, %r273;
	shr.s32 	%r275, %r274, 7;
	add.s32 	%r276, %r7, %r8;
	shr.u32 	%r277, %r276, 7;
	mad.lo.s32 	%r278, %r6, %r275, %r277;
	mul.lo.s32 	%r46, %r278, %r14;
	shl.b32 	%r47, %r1, 6;
	mul.lo.s32 	%r279, %r4, %r2;
	shl.b32 	%r48, %r279, 4;
	shl.b32 	%r280, %r3, 5;
	shl.b32 	%r281, %r3, 1;
	and.b32  	%r282, %r281, 48;
	shl.b32 	%r283, %r3, 7;
	and.b32  	%r284, %r283, 896;
	and.b32  	%r285, %r280, 31744;
	or.b32  	%r286, %r285, %r284;
	or.b32  	%r287, %r286, %r282;
	shr.u32 	%r288, %r284, 3;
	xor.b32  	%r49, %r288, %r287;
	or.b32  	%r289, %r287, 64;
	xor.b32  	%r50, %r288, %r289;
	add.s32 	%r51, %r48, %r16;
	max.u32 	%r290, %r51, 8192;
	sub.s32 	%r291, %r290, %r48;
	setp.ne.s32 	%p30, %r291, %r16;
	selp.u32 	%r292, 1, 0, %p30;
	add.s32 	%r293, %r16, %r292;
	sub.s32 	%r294, %r291, %r293;
	div.u32 	%r295, %r294, %r48;
	add.s32 	%r52, %r295, %r292;
	max.u32 	%r296, %r51, 2048;
	sub.s32 	%r297, %r296, %r48;
	setp.ne.s32 	%p31, %r297, %r16;
	selp.u32 	%r298, 1, 0, %p31;
	add.s32 	%r299, %r16, %r298;
	sub.s32 	%r300, %r297, %r299;
	div.u32 	%r301, %r300, %r48;
	add.s32 	%r53, %r301, %r298;
	and.b32  	%r54, %r52, 3;
	shr.u32 	%r302, %r15, 3;
	add.s32 	%r303, %r47, %r302;
	and.b32  	%r55, %r16, 112;
	shl.b32 	%r304, %r15, 1;
	and.b32  	%r305, %r304, 112;
	xor.b32  	%r56, %r305, %r16;
	mul.lo.s32 	%r306, %r303, %r148;
	cvt.s64.s32 	%rd4, %r306;
	shr.u32 	%r307, %r51, 7;
	add.s32 	%r308, %r47, %r307;
	and.b32  	%r57, %r51, 112;
	shr.u32 	%r309, %r51, 3;
	and.b32  	%r310, %r309, 112;
	xor.b32  	%r58, %r310, %r51;
	mul.lo.s32 	%r311, %r308, %r148;
	cvt.s64.s32 	%rd5, %r311;
	add.s32 	%r59, %r51, %r48;
	shr.u32 	%r312, %r59, 7;
	add.s32 	%r313, %r47, %r312;
	and.b32  	%r60, %r59, 112;
	shr.u32 	%r314, %r59, 3;
	and.b32  	%r315, %r314, 112;
	xor.b32  	%r61, %r315, %r59;
	mul.lo.s32 	%r316, %r313, %r148;
	cvt.s64.s32 	%rd6, %r316;
	add.s32 	%r62, %r59, %r48;
	and.b32  	%r63, %r53, 3;
	shr.u32 	%r317, %r15, 1;
	and.b32  	%r64, %r317, 60;
	setp.lt.u32 	%p32, %r51, 1024;
	selp.b32 	%r65, %r10, %r11, %p32;
	shr.u32 	%r318, %r51, 5;
	and.b32  	%r66, %r318, 60;
	shl.b32 	%r67, %r279, 5;
	shl.b32 	%r68, %r279, 6;
	mul.lo.s32 	%r69, %r279, 48;
	cvta.to.global.u64 	%rd7, %rd10;
	mov.b32 	%r522, 1;
	mov.f32 	%f92, 0f00000000;
	mov.b32 	%r509, 0;
	div.s32 	%r388, %r65, %r146;
	mov.f32 	%f91, %f92;
	mov.f32 	%f90, %f92;
	mov.f32 	%f89, %f92;
$L__BB0_24:
	setp.ge.s32 	%p33, %r12, %r147;
	@%p33 bra 	$L__BB0_26;
	mad.lo.s32 	%r319, %r12, %r14, %r509;
	mul.wide.s32 	%rd64, %r319, 4;
	add.s64 	%rd65, %rd1, %rd64;
	ld.global.nc.f32 	%f87, [%rd65];
$L__BB0_26:
	setp.ge.s32 	%p34, %r13, %r147;
	@%p34 bra 	$L__BB0_28;
	mad.lo.s32 	%r320, %r13, %r14, %r509;
	mul.wide.s32 	%rd66, %r320, 4;
	add.s64 	%rd67, %rd1, %rd66;
	ld.global.nc.f32 	%f88, [%rd67];
$L__BB0_28:
	add.s32 	%r321, %r509, %r46;
	mul.wide.s32 	%rd68, %r321, 4;
	add.s64 	%rd69, %rd7, %rd68;
	ld.global.nc.f32 	%f11, [%rd69];
	// begin inline asm
	cp.async.wait_group 0;

	// end inline asm
	bar.sync 	0;
	setp.ge.s32 	%p35, %r522, %r14;
	@%p35 bra 	$L__BB0_58;
	setp.gt.u32 	%p36, %r15, 511;
	shl.b32 	%r76, %r522, 7;
	shr.u32 	%r322, %r522, 31;
	add.s32 	%r323, %r522, %r322;
	and.b32  	%r324, %r323, -2;
	sub.s32 	%r77, %r522, %r324;
	@%p36 bra 	$L__BB0_37;
	setp.eq.s32 	%p37, %r54, 3;
	shl.b32 	%r78, %r77, 13;
	mov.u32 	%r515, %r16;
	@%p37 bra 	$L__BB0_34;
	setp.eq.s32 	%p38, %r54, 0;
	add.s32 	%r326, %r76, %r55;
	add.s32 	%r327, %r78, %r56;
	mov.u32 	%r328, _ZZ24fused_moe_w8a8_db_kernelILi16ELi32ELi8ELi4ELi1ELi8ELi2EEvPK13__nv_fp8_e4m3PKfS2_S4_P13__nv_bfloat16PKiS8_S8_iiiiE3s_w;
	add.s32 	%r325, %r328, %r327;
	cvt.s64.s32 	%rd71, %r326;
	add.s64 	%rd72, %rd4, %rd71;
	add.s64 	%rd70, %rd3, %rd72;
	// begin inline asm
	cp.async.cg.shared.global.L2::128B [%r325], [%rd70], 16;

	// end inline asm
	mov.u32 	%r515, %r51;
	@%p38 bra 	$L__BB0_34;
	setp.eq.s32 	%p39, %r54, 1;
	add.s32 	%r330, %r76, %r57;
	add.s32 	%r331, %r78, %r58;
	mov.u32 	%r332, _ZZ24fused_moe_w8a8_db_kernelILi16ELi32ELi8ELi4ELi1ELi8ELi2EEvPK13__nv_fp8_e4m3PKfS2_S4_P13__nv_bfloat16PKiS8_S8_iiiiE3s_w;
	add.s32 	%r329, %r332, %r331;
	cvt.s64.s32 	%rd74, %r330;
	add.s64 	%rd75, %rd5, %rd74;
	add.s64 	%rd73, %rd3, %rd75;
	// begin inline asm
	cp.async.cg.shared.global.L2::128B [%r329], [%rd73], 16;

	// end inline asm
	mov.u32 	%r515, %r59;
	@%p39 bra 	$L__BB0_34;
	add.s32 	%r334, %r76, %r60;
	add.s32 	%r335, %r78, %r61;
	mov.u32 	%r336, _ZZ24fused_moe_w8a8_db_kernelILi16ELi32ELi8ELi4ELi1ELi8ELi2EEvPK13__nv_fp8_e4m3PKfS2_S4_P13__nv_bfloat16PKiS8_S8_iiiiE3s_w;
	add.s32 	%r333, %r336, %r335;
	cvt.s64.s32 	%rd77, %r334;
	add.s64 	%rd78, %rd6, %rd77;
	add.s64 	%rd76, %rd3, %rd78;
	// begin inline asm
	cp.async.cg.shared.global.L2::128B [%r333], [%rd76], 16;

	// end inline asm
	mov.u32 	%r515, %r62;
$L__BB0_34:
	setp.lt.u32 	%p40, %r52, 3;
	@%p40 bra 	$L__BB0_37;
	add.s32 	%r519, %r67, %r515;
	add.s32 	%r518, %r69, %r515;
	add.s32 	%r517, %r48, %r515;
$L__BB0_36:
	shr.u32 	%r341, %r515, 7;
	add.s32 	%r342, %r47, %r341;
	and.b32  	%r343, %r515, 112;
	add.s32 	%r344, %r76, %r343;
	shr.u32 	%r345, %r515, 3;
	and.b32  	%r346, %r345, 112;
	xor.b32  	%r347, %r346, %r515;
	add.s32 	%r348, %r78, %r347;
	mov.u32 	%r349, _ZZ24fused_moe_w8a8_db_kernelILi16ELi32ELi8ELi4ELi1ELi8ELi2EEvPK13__nv_fp8_e4m3PKfS2_S4_P13__nv_bfloat16PKiS8_S8_iiiiE3s_w;
	add.s32 	%r337, %r349, %r348;
	mul.lo.s32 	%r350, %r342, %r148;
	cvt.s64.s32 	%rd83, %r350;
	cvt.s64.s32 	%rd84, %r344;
	add.s64 	%rd85, %rd83, %rd84;
	add.s64 	%rd79, %rd3, %rd85;
	// begin inline asm
	cp.async.cg.shared.global.L2::128B [%r337], [%rd79], 16;

	// end inline asm
	add.s32 	%r351, %r515, %r48;
	shr.u32 	%r352, %r517, 7;
	add.s32 	%r353, %r47, %r352;
	and.b32  	%r354, %r517, 112;
	add.s32 	%r355, %r76, %r354;
	shr.u32 	%r356, %r517, 3;
	and.b32  	%r357, %r356, 112;
	xor.b32  	%r358, %r357, %r517;
	add.s32 	%r359, %r78, %r358;
	add.s32 	%r338, %r349, %r359;
	mul.lo.s32 	%r360, %r353, %r148;
	cvt.s64.s32 	%rd86, %r360;
	cvt.s64.s32 	%rd87, %r355;
	add.s64 	%rd88, %rd86, %rd87;
	add.s64 	%rd80, %rd3, %rd88;
	// begin inline asm
	cp.async.cg.shared.global.L2::128B [%r338], [%rd80], 16;

	// end inline asm
	add.s32 	%r361, %r351, %r48;
	shr.u32 	%r362, %r519, 7;
	add.s32 	%r363, %r47, %r362;
	and.b32  	%r364, %r519, 112;
	add.s32 	%r365, %r76, %r364;
	shr.u32 	%r366, %r519, 3;
	and.b32  	%r367, %r366, 112;
	xor.b32  	%r368, %r367, %r519;
	add.s32 	%r369, %r78, %r368;
	add.s32 	%r339, %r349, %r369;
	mul.lo.s32 	%r370, %r363, %r148;
	cvt.s64.s32 	%rd89, %r370;
	cvt.s64.s32 	%rd90, %r365;
	add.s64 	%rd91, %rd89, %rd90;
	add.s64 	%rd81, %rd3, %rd91;
	// begin inline asm
	cp.async.cg.shared.global.L2::128B [%r339], [%rd81], 16;

	// end inline asm
	add.s32 	%r371, %r361, %r48;
	shr.u32 	%r372, %r518, 7;
	add.s32 	%r373, %r47, %r372;
	and.b32  	%r374, %r518, 112;
	add.s32 	%r375, %r76, %r374;
	shr.u32 	%r376, %r518, 3;
	and.b32  	%r377, %r376, 112;
	xor.b32  	%r378, %r377, %r518;
	add.s32 	%r379, %r78, %r378;
	add.s32 	%r340, %r349, %r379;
	mul.lo.s32 	%r380, %r373, %r148;
	cvt.s64.s32 	%rd92, %r380;
	cvt.s64.s32 	%rd93, %r375;
	add.s64 	%rd94, %rd92, %rd93;
	add.s64 	%rd82, %rd3, %rd94;
	// begin inline asm
	cp.async.cg.shared.global.L2::128B [%r340], [%rd82], 16;

	// end inline asm
	add.s32 	%r515, %r371, %r48;
	add.s32 	%r519, %r519, %r68;
	add.s32 	%r518, %r518, %r68;
	add.s32 	%r517, %r517, %r68;
	setp.lt.u32 	%p41, %r515, 8192;
	@%p41 bra 	$L__BB0_36;
$L__BB0_37:
	setp.gt.u32 	%p42, %r15, 127;
	@%p42 bra 	$L__BB0_57;
	setp.eq.s32 	%p43, %r63, 3;
	shl.b32 	%r83, %r77, 11;
	mov.u32 	%r516, %r16;
	@%p43 bra 	$L__BB0_47;
	setp.lt.u32 	%p44, %r15, 64;
	selp.b32 	%r381, %r10, %r11, %p44;
	div.s32 	%r382, %r381, %r146;
	shfl.sync.idx.b32	%r84|%p45, %r382, %r64, 31, -1;
	setp.ge.s32 	%p46, %r84, %r147;
	@%p46 bra 	$L__BB0_41;
	add.s32 	%r384, %r76, %r55;
	add.s32 	%r385, %r83, %r16;
	mov.u32 	%r386, _ZZ24fused_moe_w8a8_db_kernelILi16ELi32ELi8ELi4ELi1ELi8ELi2EEvPK13__nv_fp8_e4m3PKfS2_S4_P13__nv_bfloat16PKiS8_S8_iiiiE3s_x;
	add.s32 	%r383, %r386, %r385;
	mul.lo.s32 	%r387, %r84, %r148;
	cvt.s64.s32 	%rd96, %r387;
	cvt.s64.s32 	%rd97, %r384;
	add.s64 	%rd98, %rd96, %rd97;
	add.s64 	%rd95, %rd8, %rd98;
	// begin inline asm
	cp.async.cg.shared.global.L2::128B [%r383], [%rd95], 16;

	// end inline asm
$L__BB0_41:
	setp.eq.s32 	%p47, %r63, 0;
	mov.u32 	%r516, %r51;
	@%p47 bra 	$L__BB0_47;
	shfl.sync.idx.b32	%r85|%p48, %r388, %r66, 31, -1;
	setp.ge.s32 	%p49, %r85, %r147;
	@%p49 bra 	$L__BB0_44;
	add.s32 	%r390, %r76, %r57;
	add.s32 	%r391, %r83, %r51;
	mov.u32 	%r392, _ZZ24fused_moe_w8a8_db_kernelILi16ELi32ELi8ELi4ELi1ELi8ELi2EEvPK13__nv_fp8_e4m3PKfS2_S4_P13__nv_bfloat16PKiS8_S8_iiiiE3s_x;
	add.s32 	%r389, %r392, %r391;
	mul.lo.s32 	%r393, %r85, %r148;
	cvt.s64.s32 	%rd100, %r393;
	cvt.s64.s32 	%rd101, %r390;
	add.s64 	%rd102, %rd100, %rd101;
	add.s64 	%rd99, %rd8, %rd102;
	// begin inline asm
	cp.async.cg.shared.global.L2::128B [%r389], [%rd99], 16;

	// end inline asm
$L__BB0_44:
	setp.eq.s32 	%p50, %r63, 1;
	mov.u32 	%r516, %r59;
	@%p50 bra 	$L__BB0_47;
	setp.lt.u32 	%p51, %r59, 1024;
	selp.b32 	%r394, %r10, %r11, %p51;
	div.s32 	%r395, %r394, %r146;
	shr.u32 	%r396, %r59, 5;
	and.b32  	%r397, %r396, 60;
	shfl.sync.idx.b32	%r86|%p52, %r395, %r397, 31, -1;
	setp.ge.s32 	%p53, %r86, %r147;
	mov.u32 	%r516, %r62;
	@%p53 bra 	$L__BB0_47;
	add.s32 	%r399, %r76, %r60;
	add.s32 	%r400, %r83, %r59;
	mov.u32 	%r401, _ZZ24fused_moe_w8a8_db_kernelILi16ELi32ELi8ELi4ELi1ELi8ELi2EEvPK13__nv_fp8_e4m3PKfS2_S4_P13__nv_bfloat16PKiS8_S8_iiiiE3s_x;
	add.s32 	%r398, %r401, %r400;
	mul.lo.s32 	%r402, %r86, %r148;
	cvt.s64.s32 	%rd104, %r402;
	cvt.s64.s32 	%rd105, %r399;
	add.s64 	%rd106, %rd104, %rd105;
	add.s64 	%rd103, %rd8, %rd106;
	// begin inline asm
	cp.async.cg.shared.global.L2::128B [%r398], [%rd103], 16;

	// end inline asm
	mov.u32 	%r516, %r62;
$L__BB0_47:
	setp.lt.u32 	%p54, %r53, 3;
	@%p54 bra 	$L__BB0_57;
$L__BB0_48:
	setp.lt.u32 	%p55, %r516, 1024;
	selp.b32 	%r403, %r10, %r11, %p55;
	div.s32 	%r404, %r403, %r146;
	shr.u32 	%r405, %r516, 5;
	and.b32  	%r406, %r405, 60;
	shfl.sync.idx.b32	%r97|%p56, %r404, %r406, 31, -1;
	setp.ge.s32 	%p57, %r97, %r147;
	@%p57 bra 	$L__BB0_50;
	and.b32  	%r408, %r516, 112;
	add.s32 	%r409, %r76, %r408;
	add.s32 	%r410, %r83, %r516;
	mov.u32 	%r411, _ZZ24fused_moe_w8a8_db_kernelILi16ELi32ELi8ELi4ELi1ELi8ELi2EEvPK13__nv_fp8_e4m3PKfS2_S4_P13__nv_bfloat16PKiS8_S8_iiiiE3s_x;
	add.s32 	%r407, %r411, %r410;
	mul.lo.s32 	%r412, %r97, %r148;
	cvt.s64.s32 	%rd108, %r412;
	cvt.s64.s32 	%rd109, %r409;
	add.s64 	%rd110, %rd108, %rd109;
	add.s64 	%rd107, %rd8, %rd110;
	// begin inline asm
	cp.async.cg.shared.global.L2::128B [%r407], [%rd107], 16;

	// end inline asm
$L__BB0_50:
	add.s32 	%r98, %r516, %r48;
	setp.lt.u32 	%p58, %r98, 1024;
	selp.b32 	%r413, %r10, %r11, %p58;
	div.s32 	%r414, %r413, %r146;
	shr.u32 	%r415, %r98, 5;
	and.b32  	%r416, %r415, 60;
	shfl.sync.idx.b32	%r99|%p59, %r414, %r416, 31, -1;
	setp.ge.s32 	%p60, %r99, %r147;
	@%p60 bra 	$L__BB0_52;
	and.b32  	%r418, %r98, 112;
	add.s32 	%r419, %r76, %r418;
	add.s32 	%r420, %r83, %r98;
	mov.u32 	%r421, _ZZ24fused_moe_w8a8_db_kernelILi16ELi32ELi8ELi4ELi1ELi8ELi2EEvPK13__nv_fp8_e4m3PKfS2_S4_P13__nv_bfloat16PKiS8_S8_iiiiE3s_x;
	add.s32 	%r417, %r421, %r420;
	mul.lo.s32 	%r422, %r99, %r148;
	cvt.s64.s32 	%rd112, %r422;
	cvt.s64.s32 	%rd113, %r419;
	add.s64 	%rd114, %rd112, %rd113;
	add.s64 	%rd111, %rd8, %rd114;
	// begin inline asm
	cp.async.cg.shared.global.L2::128B [%r417], [%rd111], 16;

	// end inline asm
$L__BB0_52:
	add.s32 	%r100, %r98, %r48;
	setp.lt.u32 	%p61, %r100, 1024;
	selp.b32 	%r423, %r10, %r11, %p61;
	div.s32 	%r424, %r423, %r146;
	shr.u32 	%r425, %r100, 5;
	and.b32  	%r426, %r425, 60;
	shfl.sync.idx.b32	%r101|%p62, %r424, %r426, 31, -1;
	setp.ge.s32 	%p63, %r101, %r147;
	@%p63 bra 	$L__BB0_54;
	and.b32  	%r428, %r100, 112;
	add.s32 	%r429, %r76, %r428;
	add.s32 	%r430, %r83, %r100;
	mov.u32 	%r431, _ZZ24fused_moe_w8a8_db_kernelILi16ELi32ELi8ELi4ELi1ELi8ELi2EEvPK13__nv_fp8_e4m3PKfS2_S4_P13__nv_bfloat16PKiS8_S8_iiiiE3s_x;
	add.s32 	%r427, %r431, %r430;
	mul.lo.s32 	%r432, %r101, %r148;
	cvt.s64.s32 	%rd116, %r432;
	cvt.s64.s32 	%rd117, %r429;
	add.s64 	%rd118, %rd116, %rd117;
	add.s64 	%rd115, %rd8, %rd118;
	// begin inline asm
	cp.async.cg.shared.global.L2::128B [%r427], [%rd115], 16;

	// end inline asm
$L__BB0_54:
	add.s32 	%r102, %r100, %r48;
	setp.lt.u32 	%p64, %r102, 1024;
	selp.b32 	%r433, %r10, %r11, %p64;
	div.s32 	%r434, %r433, %r146;
	shr.u32 	%r435, %r102, 5;
	and.b32  	%r436, %r435, 60;
	shfl.sync.idx.b32	%r103|%p65, %r434, %r436, 31, -1;
	setp.ge.s32 	%p66, %r103, %r147;
	@%p66 bra 	$L__BB0_56;
	and.b32  	%r438, %r102, 112;
	add.s32 	%r439, %r76, %r438;
	add.s32 	%r440, %r83, %r102;
	mov.u32 	%r441, _ZZ24fused_moe_w8a8_db_kernelILi16ELi32ELi8ELi4ELi1ELi8ELi2EEvPK13__nv_fp8_e4m3PKfS2_S4_P13__nv_bfloat16PKiS8_S8_iiiiE3s_x;
	add.s32 	%r437, %r441, %r440;
	mul.lo.s32 	%r442, %r103, %r148;
	cvt.s64.s32 	%rd120, %r442;
	cvt.s64.s32 	%rd121, %r439;
	add.s64 	%rd122, %rd120, %rd121;
	add.s64 	%rd119, %rd8, %rd122;
	// begin inline asm
	cp.async.cg.shared.global.L2::128B [%r437], [%rd119], 16;

	// end inline asm
$L__BB0_56:
	add.s32 	%r516, %r102, %r48;
	setp.lt.u32 	%p67, %r516, 2048;
	@%p67 bra 	$L__BB0_48;
$L__BB0_57:
	// begin inline asm
	cp.async.commit_group;

	// end inline asm
	add.s32 	%r522, %r522, 1;
$L__BB0_58:
	shl.b32 	%r443, %r509, 11;
	and.b32  	%r444, %r443, 2048;
	shl.b32 	%r445, %r3, 5;
	and.b32  	%r446, %r445, 896;
	or.b32  	%r447, %r444, %r446;
	mov.u32 	%r448, _ZZ24fused_moe_w8a8_db_kernelILi16ELi32ELi8ELi4ELi1ELi8ELi2EEvPK13__nv_fp8_e4m3PKfS2_S4_P13__nv_bfloat16PKiS8_S8_iiiiE3s_x;
	add.s32 	%r449, %r448, %r447;
	shl.b32 	%r450, %r3, 2;
	and.b32  	%r451, %r450, 12;
	add.s32 	%r107, %r449, %r451;
	@%p33 bra 	$L__BB0_60;
	ld.shared.u32 	%r524, [%r107];
	ld.shared.u32 	%r523, [%r107+16];
$L__BB0_60:
	@%p34 bra 	$L__BB0_62;
	ld.shared.u32 	%r526, [%r107+1024];
	ld.shared.u32 	%r525, [%r107+1040];
$L__BB0_62:
	shl.b32 	%r463, %r509, 13;
	and.b32  	%r116, %r463, 8192;
	add.s32 	%r464, %r116, %r49;
	mov.u32 	%r465, _ZZ24fused_moe_w8a8_db_kernelILi16ELi32ELi8ELi4ELi1ELi8ELi2EEvPK13__nv_fp8_e4m3PKfS2_S4_P13__nv_bfloat16PKiS8_S8_iiiiE3s_w;
	add.s32 	%r456, %r465, %r464;
	// begin inline asm
	ldmatrix.sync.aligned.m8n8.x4.shared.b16 {%r452, %r453, %r454, %r455}, [%r456];
	// end inline asm
	mov.f32 	%f51, 0f00000000;
	mov.f32 	%f52, %f51;
	mov.f32 	%f53, %f51;
	mov.f32 	%f54, %f51;
	// begin inline asm
	mma.sync.aligned.m16n8k32.row.col.f32.e4m3.e4m3.f32 {%f51, %f52, %f53, %f54}, {%r524, %r526, %r523, %r525}, {%r452, %r453}, {%f51, %f52, %f53, %f54};
	// end inline asm
	@%p33 bra 	$L__BB0_64;
	ld.shared.u32 	%r524, [%r107+32];
	ld.shared.u32 	%r523, [%r107+48];
$L__BB0_64:
	@%p34 bra 	$L__BB0_66;
	ld.shared.u32 	%r526, [%r107+1056];
	ld.shared.u32 	%r525, [%r107+1072];
$L__BB0_66:
	// begin inline asm
	mma.sync.aligned.m16n8k32.row.col.f32.e4m3.e4m3.f32 {%f51, %f52, %f53, %f54}, {%r524, %r526, %r523, %r525}, {%r454, %r455}, {%f51, %f52, %f53, %f54};
	// end inline asm
	@%p33 bra 	$L__BB0_68;
	ld.shared.u32 	%r524, [%r107+64];
	ld.shared.u32 	%r523, [%r107+80];
$L__BB0_68:
	@%p34 bra 	$L__BB0_70;
	ld.shared.u32 	%r526, [%r107+1088];
	ld.shared.u32 	%r525, [%r107+1104];
$L__BB0_70:
	add.s32 	%r483, %r116, %r50;
	mov.u32 	%r484, _ZZ24fused_moe_w8a8_db_kernelILi16ELi32ELi8ELi4ELi1ELi8ELi2EEvPK13__nv_fp8_e4m3PKfS2_S4_P13__nv_bfloat16PKiS8_S8_iiiiE3s_w;
	add.s32 	%r476, %r484, %r483;
	// begin inline asm
	ldmatrix.sync.aligned.m8n8.x4.shared.b16 {%r472, %r473, %r474, %r475}, [%r476];
	// end inline asm
	// begin inline asm
	mma.sync.aligned.m16n8k32.row.col.f32.e4m3.e4m3.f32 {%f51, %f52, %f53, %f54}, {%r524, %r526, %r523, %r525}, {%r472, %r473}, {%f51, %f52, %f53, %f54};
	// end inline asm
	@%p33 bra 	$L__BB0_72;
	ld.shared.u32 	%r524, [%r107+96];
	ld.shared.u32 	%r523, [%r107+112];
$L__BB0_72:
	@%p34 bra 	$L__BB0_74;
	ld.shared.u32 	%r526, [%r107+1120];
	ld.shared.u32 	%r525, [%r107+1136];
$L__BB0_74:
	// begin inline asm
	mma.sync.aligned.m16n8k32.row.col.f32.e4m3.e4m3.f32 {%f51, %f52, %f53, %f54}, {%r524, %r526, %r523, %r525}, {%r474, %r475}, {%f51, %f52, %f53, %f54};
	// end inline asm
	@%p33 bra 	$L__BB0_76;
	mul.f32 	%f75, %f87, %f11;
	fma.rn.f32 	%f89, %f75, %f51, %f89;
	fma.rn.f32 	%f90, %f75, %f52, %f90;
$L__BB0_76:
	@%p34 bra 	$L__BB0_78;
	mul.f32 	%f76, %f88, %f11;
	fma.rn.f32 	%f91, %f76, %f53, %f91;
	fma.rn.f32 	%f92, %f76, %f54, %f92;
$L__BB0_78:
	add.s32 	%r509, %r509, 1;
	setp.ne.s32 	%p78, %r509, %r14;
	@%p78 bra 	$L__BB0_24;
$L__BB0_79:
	setp.ge.s32 	%p79, %r12, %r147;
	@%p79 bra 	$L__BB0_81;
	// begin inline asm
	{  cvt.rn.bf16.f32 %rs1, %f89;}

	// end inline asm
	// begin inline asm
	{  cvt.rn.bf16.f32 %rs2, %f90;}

	// end inline asm
	mul.lo.s32 	%r491, %r10, %r149;
	cvt.s64.s32 	%rd123, %r491;
	shl.b32 	%r492, %r3, 1;
	and.b32  	%r493, %r492, 6;
	add.s32 	%r494, %r7, %r493;
	cvt.u64.u32 	%rd124, %r494;
	add.s64 	%rd125, %rd124, %rd123;
	shl.b64 	%rd126, %rd125, 1;
	add.s64 	%rd127, %rd2, %rd126;
	mov.b32 	%r495, {%rs1, %rs2};
	st.global.u32 	[%rd127], %r495;
$L__BB0_81:
	setp.ge.s32 	%p80, %r13, %r147;
	@%p80 bra 	$L__BB0_83;
	// begin inline asm
	{  cvt.rn.bf16.f32 %rs3, %f91;}

	// end inline asm
	// begin inline asm
	{  cvt.rn.bf16.f32 %rs4, %f92;}

	// end inline asm
	mul.lo.s32 	%r496, %r11, %r149;
	cvt.s64.s32 	%rd128, %r496;
	shl.b32 	%r497, %r3, 1;
	and.b32  	%r498, %r497, 6;
	add.s32 	%r499, %r7, %r498;
	cvt.u64.u32 	%rd129, %r499;
	add.s64 	%rd130, %rd129, %rd128;
	shl.b64 	%rd131, %rd130, 1;
	add.s64 	%rd132, %rd2, %rd131;
	mov.b32 	%r500, {%rs3, %rs4};
	st.global.u32 	[%rd132], %r500;
$L__BB0_83:
	ret;
$L__BB0_84:
	shr.u32 	%r186, %r503, 7;
	add.s32 	%r187, %r17, %r186;
	and.b32  	%r188, %r503, 112;
	shr.u32 	%r189, %r503, 3;
	and.b32  	%r190, %r189, 112;
	xor.b32  	%r191, %r190, %r503;
	mov.u32 	%r192, _ZZ24fused_moe_w8a8_db_kernelILi16ELi32ELi8ELi4ELi1ELi8ELi2EEvPK13__nv_fp8_e4m3PKfS2_S4_P13__nv_bfloat16PKiS8_S8_iiiiE3s_w;
	add.s32 	%r182, %r192, %r191;
	mul.lo.s32 	%r193, %r187, %r148;
	cvt.s64.s32 	%rd32, %r193;
	cvt.u64.u32 	%rd33, %r188;
	add.s64 	%rd34, %rd32, %rd33;
	add.s64 	%rd28, %rd3, %rd34;
	// begin inline asm
	cp.async.cg.shared.global.L2::128B [%r182], [%rd28], 16;

	// end inline asm
	add.s32 	%r194, %r503, %r18;
	shr.u32 	%r195, %r194, 7;
	add.s32 	%r196, %r17, %r195;
	and.b32  	%r197, %r194, 112;
	shr.u32 	%r198, %r194, 3;
	and.b32  	%r199, %r198, 112;
	xor.b32  	%r200, %r199, %r194;
	add.s32 	%r183, %r192, %r200;
	mul.lo.s32 	%r201, %r196, %r148;
	cvt.s64.s32 	%rd35, %r201;
	cvt.u64.u32 	%rd36, %r197;
	add.s64 	%rd37, %rd35, %rd36;
	add.s64 	%rd29, %rd3, %rd37;
	// begin inline asm
	cp.async.cg.shared.global.L2::128B [%r183], [%rd29], 16;

	// end inline asm
	add.s32 	%r202, %r194, %r18;
	shr.u32 	%r203, %r202, 7;
	add.s32 	%r204, %r17, %r203;
	and.b32  	%r205, %r202, 112;
	shr.u32 	%r206, %r202, 3;
	and.b32  	%r207, %r206, 112;
	xor.b32  	%r208, %r207, %r202;
	add.s32 	%r184, %r192, %r208;
	mul.lo.s32 	%r209, %r204, %r148;
	cvt.s64.s32 	%rd38, %r209;
	cvt.u64.u32 	%rd39, %r205;
	add.s64 	%rd40, %rd38, %rd39;
	add.s64 	%rd30, %rd3, %rd40;
	// begin inline asm
	cp.async.cg.shared.global.L2::128B [%r184], [%rd30], 16;

	// end inline asm
	add.s32 	%r210, %r202, %r18;
	shr.u32 	%r211, %r210, 7;
	add.s32 	%r212, %r17, %r211;
	and.b32  	%r213, %r210, 112;
	shr.u32 	%r214, %r210, 3;
	and.b32  	%r215, %r214, 112;
	xor.b32  	%r216, %r215, %r210;
	add.s32 	%r185, %r192, %r216;
	mul.lo.s32 	%r217, %r212, %r148;
	cvt.s64.s32 	%rd41, %r217;
	cvt.u64.u32 	%rd42, %r213;
	add.s64 	%rd43, %rd41, %rd42;
	add.s64 	%rd31, %rd3, %rd43;
	// begin inline asm
	cp.async.cg.shared.global.L2::128B [%r185], [%rd31], 16;

	// end inline asm
	add.s32 	%r503, %r210, %r18;
	setp.lt.u32 	%p7, %r503, 8192;
	@%p7 bra 	$L__BB0_84;
	bra.uni 	$L__BB0_6;

}


// ===== COMPILED SASS (sm_100) =====

	.target	sm_100

	.elftype	@"ET_EXEC"


//--------------------- .note.nv.tkinfo           --------------------------
	.section	.note.nv.tkinfo,"",@"SHT_NOTE"
	.sectionflags	@"SHF_NOTE_NV_TKINFO"
	.tkinfo
        /*0018*/ 	.word	0x00000002
        /*0030*/ 	.string	""
        /*0030*/ 	.string	"ptxas"
        /*0030*/ 	.string	"Cuda compilation tools, release 13.0, V13.0.88"
        /*0030*/ 	.string	"Build cuda_13.0.r13.0/compiler.36424714_0"
        /*0030*/ 	.string	"-arch sm_100 -m 64 "



//--------------------- .note.nv.cuinfo           --------------------------
	.section	.note.nv.cuinfo,"",@"SHT_NOTE"
	.sectionflags	@"SHF_NOTE_NV_CUINFO"
        /*0018*/ 	.short	0x0002
        /*001a*/ 	.short	0x0064
        /*001c*/ 	.short	0x0082
	.zero		2


//--------------------- .nv.info                  --------------------------
	.section	.nv.info,"",@"SHT_CUDA_INFO"
	.align	4


	//----- nvinfo : EIATTR_REGCOUNT
	.align		4
        /*0000*/ 	.byte	0x04, 0x2f
        /*0002*/ 	.short	(.L_1 - .L_0)
	.align		4
.L_0:
        /*0004*/ 	.word	index@(_Z24fused_moe_w8a8_db_kernelILi16ELi32ELi8ELi4ELi1ELi8ELi2EEvPK13__nv_fp8_e4m3PKfS2_S4_P13__nv_bfloat16PKiS8_S8_iiii)
        /*0008*/ 	.word	0x00000042


	//----- nvinfo : EIATTR_FRAME_SIZE
	.align		4
.L_1:
        /*000c*/ 	.byte	0x04, 0x11
        /*000e*/ 	.short	(.L_3 - .L_2)
	.align		4
.L_2:
        /*0010*/ 	.word	index@(_Z24fused_moe_w8a8_db_kernelILi16ELi32ELi8ELi4ELi1ELi8ELi2EEvPK13__nv_fp8_e4m3PKfS2_S4_P13__nv_bfloat16PKiS8_S8_iiii)
        /*0014*/ 	.word	0x00000000


	//----- nvinfo : EIATTR_MIN_STACK_SIZE
	.align		4
.L_3:
        /*0018*/ 	.byte	0x04, 0x12
        /*001a*/ 	.short	(.L_5 - .L_4)
	.align		4
.L_4:
        /*001c*/ 	.word	index@(_Z24fused_moe_w8a8_db_kernelILi16ELi32ELi8ELi4ELi1ELi8ELi2EEvPK13__nv_fp8_e4m3PKfS2_S4_P13__nv_bfloat16PKiS8_S8_iiii)
        /*0020*/ 	.word	0x00000000
.L_5:


//--------------------- .nv.compat                --------------------------
	.section	.nv.compat,"",@"SHT_CUDA_COMPAT_INFO"
	.align	4
        /*0000*/ 	.byte	0x02, 0x09, 0x00, 0x00, 0x02, 0x02, 0x02, 0x00, 0x02, 0x05, 0x05, 0x00, 0x03, 0x07, 0x01, 0x01
        /*0010*/ 	.byte	0x02, 0x03, 0x00, 0x00, 0x02, 0x06, 0x01, 0x00, 0x04, 0x0b, 0x08, 0x00, 0x09, 0x00, 0x00, 0x00
        /*0020*/ 	.byte	0x00, 0x00, 0x00, 0x00


//--------------------- .nv.info._Z24fused_moe_w8a8_db_kernelILi16ELi32ELi8ELi4ELi1ELi8ELi2EEvPK13__nv_fp8_e4m3PKfS2_S4_P13__nv_bfloat16PKiS8_S8_iiii --------------------------
	.section	.nv.info._Z24fused_moe_w8a8_db_kernelILi16ELi32ELi8ELi4ELi1ELi8ELi2EEvPK13__nv_fp8_e4m3PKfS2_S4_P13__nv_bfloat16PKiS8_S8_iiii,"",@"SHT_CUDA_INFO"
	.sectionflags	@""
	.align	4


	//----- nvinfo : EIATTR_CUDA_API_VERSION
	.align		4
        /*0000*/ 	.byte	0x04, 0x37
        /*0002*/ 	.short	(.L_7 - .L_6)
.L_6:
        /*0004*/ 	.word	0x00000082


	//----- nvinfo : EIATTR_KPARAM_INFO
	.align		4
.L_7:
        /*0008*/ 	.byte	0x04, 0x17
        /*000a*/ 	.short	(.L_9 - .L_8)
.L_8:
        /*000c*/ 	.word	0x00000000
        /*0010*/ 	.short	0x000b
        /*0012*/ 	.short	0x004c
        /*0014*/ 	.byte	0x00, 0xf0, 0x11, 0x00


	//----- nvinfo : EIATTR_KPARAM_INFO
	.align		4
.L_9:
        /*0018*/ 	.byte	0x04, 0x17
        /*001a*/ 	.short	(.L_11 - .L_10)
.L_10:
        /*001c*/ 	.word	0x00000000
        /*0020*/ 	.short	0x000a
        /*0022*/ 	.short	0x0048
        /*0024*/ 	.byte	0x00, 0xf0, 0x11, 0x00


	//----- nvinfo : EIATTR_KPARAM_INFO
	.align		4
.L_11:
        /*0028*/ 	.byte	0x04, 0x17
        /*002a*/ 	.short	(.L_13 - .L_12)
.L_12:
        /*002c*/ 	.word	0x00000000
        /*0030*/ 	.short	0x0009
        /*0032*/ 	.short	0x0044
        /*0034*/ 	.byte	0x00, 0xf0, 0x11, 0x00


	//----- nvinfo : EIATTR_KPARAM_INFO
	.align		4
.L_13:
        /*0038*/ 	.byte	0x04, 0x17
        /*003a*/ 	.short	(.L_15 - .L_14)
.L_14:
        /*003c*/ 	.word	0x00000000
        /*0040*/ 	.short	0x0008
        /*0042*/ 	.short	0x0040
        /*0044*/ 	.byte	0x00, 0xf0, 0x11, 0x00


	//----- nvinfo : EIATTR_KPARAM_INFO
	.align		4
.L_15:
        /*0048*/ 	.byte	0x04, 0x17
        /*004a*/ 	.short	(.L_17 - .L_16)
.L_16:
        /*004c*/ 	.word	0x00000000
        /*0050*/ 	.short	0x0007
        /*0052*/ 	.short	0x0038
        /*0054*/ 	.byte	0x00, 0xf5, 0x21, 0x00


	//----- nvinfo : EIATTR_KPARAM_INFO
	.align		4
.L_17:
        /*0058*/ 	.byte	0x04, 0x17
        /*005a*/ 	.short	(.L_19 - .L_18)
.L_18:
        /*005c*/ 	.word	0x00000000
        /*0060*/ 	.short	0x0006
        /*0062*/ 	.short	0x0030
        /*0064*/ 	.byte	0x00, 0xf5, 0x21, 0x00


	//----- nvinfo : EIATTR_KPARAM_INFO
	.align		4
.L_19:
        /*0068*/ 	.byte	0x04, 0x17
        /*006a*/ 	.short	(.L_21 - .L_20)
.L_20:
        /*006c*/ 	.word	0x00000000
        /*0070*/ 	.short	0x0005
        /*0072*/ 	.short	0x0028
        /*0074*/ 	.byte	0x00, 0xf5, 0x21, 0x00


	//----- nvinfo : EIATTR_KPARAM_INFO
	.align		4
.L_21:
        /*0078*/ 	.byte	0x04, 0x17
        /*007a*/ 	.short	(.L_23 - .L_22)
.L_22:
        /*007c*/ 	.word	0x00000000
        /*0080*/ 	.short	0x0004
        /*0082*/ 	.short	0x0020
        /*0084*/ 	.byte	0x00, 0xf5, 0x21, 0x00


	//----- nvinfo : EIATTR_KPARAM_INFO
	.align		4
.L_23:
        /*0088*/ 	.byte	0x04, 0x17
        /*008a*/ 	.short	(.L_25 - .L_24)
.L_24:
        /*008c*/ 	.word	0x00000000
        /*0090*/ 	.short	0x0003
        /*0092*/ 	.short	0x0018
        /*0094*/ 	.byte	0x00, 0xf5, 0x21, 0x00


	//----- nvinfo : EIATTR_KPARAM_INFO
	.align		4
.L_25:
        /*0098*/ 	.byte	0x04, 0x17
        /*009a*/ 	.short	(.L_27 - .L_26)
.L_26:
        /*009c*/ 	.word	0x00000000
        /*00a0*/ 	.short	0x0002
        /*00a2*/ 	.short	0x0010
        /*00a4*/ 	.byte	0x00, 0xf5, 0x21, 0x00


	//----- nvinfo : EIATTR_KPARAM_INFO
	.align		4
.L_27:
        /*00a8*/ 	.byte	0x04, 0x17
        /*00aa*/ 	.short	(.L_29 - .L_28)
.L_28:
        /*00ac*/ 	.word	0x00000000
        /*00b0*/ 	.short	0x0001
        /*00b2*/ 	.short	0x0008
        /*00b4*/ 	.byte	0x00, 0xf5, 0x21, 0x00


	//----- nvinfo : EIATTR_KPARAM_INFO
	.align		4
.L_29:
        /*00b8*/ 	.byte	0x04, 0x17
        /*00ba*/ 	.short	(.L_31 - .L_30)
.L_30:
        /*00bc*/ 	.word	0x00000000
        /*00c0*/ 	.short	0x0000
        /*00c2*/ 	.short	0x0000
        /*00c4*/ 	.byte	0x00, 0xf5, 0x21, 0x00


	//----- nvinfo : EIATTR_SPARSE_MMA_MASK
	.align		4
.L_31:
        /*00c8*/ 	.byte	0x03, 0x50
        /*00ca*/ 	.short	0x0000


	//----- nvinfo : EIATTR_MAXREG_COUNT
	.align		4
        /*00cc*/ 	.byte	0x03, 0x1b
        /*00ce*/ 	.short	0x00ff


	//----- nvinfo : EIATTR_NUM_BARRIERS
	.align		4
        /*00d0*/ 	.byte	0x02, 0x4c
        /*00d2*/ 	.byte	0x01
	.zero		1


	//----- nvinfo : EIATTR_MERCURY_ISA_VERSION
	.align		4
        /*00d4*/ 	.byte	0x03, 0x5f
        /*00d6*/ 	.short	0x0101


	//----- nvinfo : EIATTR_COOP_GROUP_MASK_REGIDS
	.align		4
        /*00d8*/ 	.byte	0x04, 0x29
        /*00da*/ 	.short	(.L_33 - .L_32)


	//   ....[0]....
.L_32:
        /*00dc*/ 	.word	0xffffffff


	//   ....[1]....
        /*00e0*/ 	.word	0xffffffff


	//   ....[2]....
        /*00e4*/ 	.word	0xffffffff


	//   ....[3]....
        /*00e8*/ 	.word	0xffffffff


	//   ....[4]....
        /*00ec*/ 	.word	0xffffffff


	//   ....[5]....
        /*00f0*/ 	.word	0xffffffff


	//   ....[6]....
        /*00f4*/ 	.word	0xffffffff


	//   ....[7]....
        /*00f8*/ 	.word	0xffffffff


	//   ....[8]....
        /*00fc*/ 	.word	0xffffffff


	//   ....[9]....
        /*0100*/ 	.word	0xffffffff


	//   ....[10]....
        /*0104*/ 	.word	0xffffffff


	//   ....[11]....
        /*0108*/ 	.word	0xffffffff


	//   ....[12]....
        /*010c*/ 	.word	0x0500000f


	//   ....[13]....
        /*0110*/ 	.word	0x0500000f


	//   ....[14]....
        /*0114*/ 	.word	0x0500000f


	//   ....[15]....
        /*0118*/ 	.word	0x0500000f


	//   ....[16]....
        /*011c*/ 	.word	0x0500000f


	//   ....[17]....
        /*0120*/ 	.word	0x0500000f


	//   ....[18]....
        /*0124*/ 	.word	0x0500000f


	//   ....[19]....
        /*0128*/ 	.word	0x0500000f


	//   ....[20]....
        /*012c*/ 	.word	0x0500000f


	//   ....[21]....
        /*0130*/ 	.word	0x0500000f


	//   ....[22]....
        /*0134*/ 	.word	0x0500000f


	//   ....[23]....
        /*0138*/ 	.word	0x0500000f


	//----- nvinfo : EIATTR_COOP_GROUP_INSTR_OFFSETS
	.align		4
.L_33:
        /*013c*/ 	.byte	0x04, 0x28
        /*013e*/ 	.short	(.L_35 - .L_34)


	//   ....[0]....
.L_34:
        /*0140*/ 	.word	0x00001040


	//   ....[1]....
        /*0144*/ 	.word	0x000013e0


	//   ....[2]....
        /*0148*/ 	.word	0x000017b0


	//   ....[3]....
        /*014c*/ 	.word	0x000017e0


	//   ....[4]....
        /*0150*/ 	.word	0x000019c0


	//   ....[5]....
        /*0154*/ 	.word	0x00002fa0


	//   ....[6]....
        /*0158*/ 	.word	0x00003160


	//   ....[7]....
        /*015c*/ 	.word	0x00003460


	//   ....[8]....
        /*0160*/ 	.word	0x00003820


	//   ....[9]....
        /*0164*/ 	.word	0x00003a20


	//   ....[10]....
        /*0168*/ 	.word	0x00003d80


	//   ....[11]....
        /*016c*/ 	.word	0x00003fb0


	//   ....[12]....
        /*0170*/ 	.word	0x00004b60


	//   ....[13]....
        /*0174*/ 	.word	0x00004ea0


	//   ....[14]....
        /*0178*/ 	.word	0x00004fe0


	//   ....[15]....
        /*017c*/ 	.word	0x000050b0


	//   ....[16]....
        /*0180*/ 	.word	0x000052c0


	//   ....[17]....
        /*0184*/ 	.word	0x00005510


	//   ....[18]....
        /*0188*/ 	.word	0x000055a0


	//   ....[19]....
        /*018c*/ 	.word	0x00005620


	//   ....[20]....
        /*0190*/ 	.word	0x000056a0


	//   ....[21]....
        /*0194*/ 	.word	0x00005a50


	//   ....[22]....
        /*0198*/ 	.word	0x00005d50


	//   ....[23]....
        /*019c*/ 	.word	0x00006020


	//----- nvinfo : EIATTR_VRC_CTA_INIT_COUNT
	.align		4
.L_35:
        /*01a0*/ 	.byte	0x02, 0x4a
	.zero		1
	.zero		1


	//----- nvinfo : EIATTR_EXIT_INSTR_OFFSETS
	.align		4
        /*01a4*/ 	.byte	0x04, 0x1c
        /*01a6*/ 	.short	(.L_37 - .L_36)


	//   ....[0]....
.L_36:
        /*01a8*/ 	.word	0x000000b0


	//   ....[1]....
        /*01ac*/ 	.word	0x00004a40


	//   ....[2]....
        /*01b0*/ 	.word	0x00004b10


	//----- nvinfo : EIATTR_CRS_STACK_SIZE
	.align		4
.L_37:
        /*01b4*/ 	.byte	0x04, 0x1e
        /*01b6*/ 	.short	(.L_39 - .L_38)
.L_38:
        /*01b8*/ 	.word	0x00000000


	//----- nvinfo : EIATTR_CBANK_PARAM_SIZE
	.align		4
.L_39:
        /*01bc*/ 	.byte	0x03, 0x19
        /*01be*/ 	.short	0x0050


	//----- nvinfo : EIATTR_PARAM_CBANK
	.align		4
        /*01c0*/ 	.byte	0x04, 0x0a
        /*01c2*/ 	.short	(.L_41 - .L_40)
	.align		4
.L_40:
        /*01c4*/ 	.word	index@(.nv.constant0._Z24fused_moe_w8a8_db_kernelILi16ELi32ELi8ELi4ELi1ELi8ELi2EEvPK13__nv_fp8_e4m3PKfS2_S4_P13__nv_bfloat16PKiS8_S8_iiii)
        /*01c8*/ 	.short	0x0380
        /*01ca*/ 	.short	0x0050


	//----- nvinfo : EIATTR_SW_WAR
	.align		4
.L_41:
        /*01cc*/ 	.byte	0x04, 0x36
        /*01ce*/ 	.short	(.L_43 - .L_42)
.L_42:
        /*01d0*/ 	.word	0x00000008
.L_43:


//--------------------- .nv.callgraph             --------------------------
	.section	.nv.callgraph,"",@"SHT_CUDA_CALLGRAPH"
	.align	4
	.sectionentsize	8
	.align		4
        /*0000*/ 	.word	0x00000000
	.align		4
        /*0004*/ 	.word	0xffffffff
	.align		4
        /*0008*/ 	.word	0x00000000
	.align		4
        /*000c*/ 	.word	0xfffffffe
	.align		4
        /*0010*/ 	.word	0x00000000
	.align		4
        /*0014*/ 	.word	0xfffffffd
	.align		4
        /*0018*/ 	.word	0x00000000
	.align		4
        /*001c*/ 	.word	0xfffffffc


//--------------------- .text._Z24fused_moe_w8a8_db_kernelILi16ELi32ELi8ELi4ELi1ELi8ELi2EEvPK13__nv_fp8_e4m3PKfS2_S4_P13__nv_bfloat16PKiS8_S8_iiii --------------------------
	.section	.text._Z24fused_moe_w8a8_db_kernelILi16ELi32ELi8ELi4ELi1ELi8ELi2EEvPK13__nv_fp8_e4m3PKfS2_S4_P13__nv_bfloat16PKiS8_S8_iiii,"ax",@progbits
	.align	128
        .global         _Z24fused_moe_w8a8_db_kernelILi16ELi32ELi8ELi4ELi1ELi8ELi2EEvPK13__nv_fp8_e4m3PKfS2_S4_P13__nv_bfloat16PKiS8_S8_iiii
        .type           _Z24fused_moe_w8a8_db_kernelILi16ELi32ELi8ELi4ELi1ELi8ELi2EEvPK13__nv_fp8_e4m3PKfS2_S4_P13__nv_bfloat16PKiS8_S8_iiii,@function
        .size           _Z24fused_moe_w8a8_db_kernelILi16ELi32ELi8ELi4ELi1ELi8ELi2EEvPK13__nv_fp8_e4m3PKfS2_S4_P13__nv_bfloat16PKiS8_S8_iiii,(.L_x_68 - _Z24fused_moe_w8a8_db_kernelILi16ELi32ELi8ELi4ELi1ELi8ELi2EEvPK13__nv_fp8_e4m3PKfS2_S4_P13__nv_bfloat16PKiS8_S8_iiii)
        .other          _Z24fused_moe_w8a8_db_kernelILi16ELi32ELi8ELi4ELi1ELi8ELi2EEvPK13__nv_fp8_e4m3PKfS2_S4_P13__nv_bfloat16PKiS8_S8_iiii,@"STO_CUDA_ENTRY STV_DEFAULT"
_Z24fused_moe_w8a8_db_kernelILi16ELi32ELi8ELi4ELi1ELi8ELi2EEvPK13__nv_fp8_e4m3PKfS2_S4_P13__nv_bfloat16PKiS8_S8_iiii:
.text._Z24fused_moe_w8a8_db_kernelILi16ELi32ELi8ELi4ELi1ELi8ELi2EEvPK13__nv_fp8_e4m3PKfS2_S4_P13__nv_bfloat16PKiS8_S8_iiii:
[----:B------:R-:W-:Y:S08]  /*0000*/  LDC R1, c[0x0][0x37c] ;  /* 0x0000df00ff017b82 */ /* 0x000ff00000000800 */
[----:B------:R-:W1:Y:S01]  /*0010*/  LDC.64 R2, c[0x0][0x3b8] ;  /* 0x0000ee00ff027b82 */ /* 0x000e620000000a00 */
[----:B------:R-:W1:Y:S02]  /*0020*/  LDCU.64 UR6, c[0x0][0x358] ;  /* 0x00006b00ff0677ac */ /* 0x000e640008000a00 */
[----:B-1----:R-:W2:Y:S01]  /*0030*/  LDG.E.CONSTANT R3, desc[UR6][R2.64] ;  /* 0x0000000602037981 */ /* 0x002ea2000c1e9900 */
[----:B------:R-:W1:Y:S04]  /*0040*/  LDCU UR12, c[0x0][0x360] ;  /* 0x00006c00ff0c77ac */ /* 0x000e680008000800 */
[----:B------:R-:W3:Y:S01]  /*0050*/  S2UR UR4, SR_CTAID.Y ;  /* 0x00000000000479c3 */ /* 0x000ee20000002600 */
[----:B------:R-:W3:Y:S07]  /*0060*/  S2R R57, SR_TID.Y ;  /* 0x0000000000397919 */ /* 0x000eee0000002200 */
[----:B------:R-:W3:Y:S02]  /*0070*/  LDC R5, c[0x0][0x364] ;  /* 0x0000d900ff057b82 */ /* 0x000ee40000000800 */
[----:B---3--:R-:W-:-:S04]  /*0080*/  IMAD R7, R5, UR4, R57 ;  /* 0x0000000405077c24 */ /* 0x008fc8000f8e0239 */
[----:B------:R-:W-:-:S05]  /*0090*/  IMAD.SHL.U32 R0, R7, 0x10, RZ ;  /* 0x0000001007007824 */ /* 0x000fca00078e00ff */
[----:B--2---:R-:W-:-:S13]  /*00a0*/  ISETP.GE.AND P0, PT, R0, R3, PT ;  /* 0x000000030000720c */ /* 0x004fda0003f06270 */
[----:B-1----:R-:W-:Y:S05]  /*00b0*/  @P0 EXIT ;  /* 0x000000000000094d */ /* 0x002fea0003800000 */
[----:B------:R-:W1:Y:S01]  /*00c0*/  S2R R28, SR_TID.X ;  /* 0x00000000001c7919 */ /* 0x000e620000002100 */
[----:B------:R-:W2:Y:S01]  /*00d0*/  LDC.64 R2, c[0x0][0x3a8] ;  /* 0x0000ea00ff027b82 */ /* 0x000ea20000000a00 */
[----:B------:R-:W3:Y:S07]  /*00e0*/  LDCU UR4, c[0x0][0x3c0] ;  /* 0x00007800ff0477ac */ /* 0x000eee0008000800 */
[----:B------:R-:W4:Y:S01]  /*00f0*/  LDC.64 R18, c[0x0][0x3b0] ;  /* 0x0000ec00ff127b82 */ /* 0x000f220000000a00 */
[----:B------:R-:W-:Y:S01]  /*0100*/  IMAD.MOV.U32 R6, RZ, RZ, RZ ;  /* 0x000000ffff067224 */ /* 0x000fe200078e00ff */
[----:B------:R-:W5:Y:S01]  /*0110*/  LDCU.64 UR8, c[0x0][0x3c8] ;  /* 0x00007900ff0877ac */ /* 0x000f620008000a00 */
[----:B------:R-:W5:Y:S01]  /*0120*/  LDCU.64 UR10, c[0x0][0x390] ;  /* 0x00007200ff0a77ac */ /* 0x000f620008000a00 */
[----:B-1----:R-:W-:-:S04]  /*0130*/  SHF.R.U32.HI R17, RZ, 0x2, R28 ;  /* 0x00000002ff117819 */ /* 0x002fc8000001161c */
[----:B------:R-:W-:-:S05]  /*0140*/  LOP3.LUT R17, R17, 0x7, RZ, 0xc0, !PT ;  /* 0x0000000711117812 */ /* 0x000fca00078ec0ff */
[----:B------:R-:W-:-:S04]  /*0150*/  IMAD.IADD R9, R17, 0x1, R0 ;  /* 0x0000000111097824 */ /* 0x000fc800078e0200 */
[----:B--2---:R-:W-:-:S05]  /*0160*/  IMAD.WIDE.U32 R2, R9, 0x4, R2 ;  /* 0x0000000409027825 */ /* 0x004fca00078e0002 */
[----:B------:R-:W2:Y:S04]  /*0170*/  LDG.E.CONSTANT R58, desc[UR6][R2.64+0x20] ;  /* 0x00002006023a7981 */ /* 0x000ea8000c1e9900 */
[----:B------:R1:W2:Y:S01]  /*0180*/  LDG.E.CONSTANT R59, desc[UR6][R2.64] ;  /* 0x00000006023b7981 */ /* 0x0002a2000c1e9900 */
[----:B----4-:R-:W-:-:S06]  /*0190*/  IMAD.WIDE.U32 R18, R7, 0x4, R18 ;  /* 0x0000000407127825 */ /* 0x010fcc00078e0012 */
[----:B------:R4:W2:Y:S01]  /*01a0*/  LDG.E.CONSTANT R18, desc[UR6][R18.64] ;  /* 0x0000000612127981 */ /* 0x0008a2000c1e9900 */
[----:B---3--:R-:W-:-:S05]  /*01b0*/  IMAD.U32 R14, RZ, RZ, UR4 ;  /* 0x00000004ff0e7e24 */ /* 0x008fca000f8e00ff */
[----:B------:R-:W-:-:S04]  /*01c0*/  IABS R16, R14 ;  /* 0x0000000e00107213 */ /* 0x000fc80000000000 */
[----:B------:R-:W3:Y:S08]  /*01d0*/  I2F.RP R0, R16 ;  /* 0x0000001000007306 */ /* 0x000ef00000209400 */
[----:B---3--:R-:W3:Y:S02]  /*01e0*/  MUFU.RCP R0, R0 ;  /* 0x0000000000007308 */ /* 0x008ee40000001000 */
[----:B---3--:R-:W-:-:S06]  /*01f0*/  VIADD R7, R0, 0xffffffe ;  /* 0x0ffffffe00077836 */ /* 0x008fcc0000000000 */
[----:B------:R-:W1:Y:S02]  /*0200*/  F2I.FTZ.U32.TRUNC.NTZ R7, R7 ;  /* 0x0000000700077305 */ /* 0x000e64000021f000 */
[----:B-1----:R-:W-:-:S04]  /*0210*/  IMAD R2, R7, R16, RZ ;  /* 0x0000001007027224 */ /* 0x002fc800078e02ff */
[----:B------:R-:W-:-:S04]  /*0220*/  IMAD.MOV R3, RZ, RZ, -R2 ;  /* 0x000000ffff037224 */ /* 0x000fc800078e0a02 */
[----:B------:R-:W-:Y:S01]  /*0230*/  IMAD.HI.U32 R6, R7, R3, R6 ;  /* 0x0000000307067227 */ /* 0x000fe200078e0006 */
[----:B----4-:R-:W1:Y:S01]  /*0240*/  S2R R19, SR_CTAID.X ;  /* 0x0000000000137919 */ /* 0x010e620000002500 */
[----:B-----5:R-:W-:Y:S02]  /*0250*/  UIMAD UR4, UR9, UR8, URZ ;  /* 0x00000008090472a4 */ /* 0x020fe4000f8e02ff */
[----:B------:R-:W-:Y:S01]  /*0260*/  IMAD R57, R57, UR12, R28 ;  /* 0x0000000c39397c24 */ /* 0x000fe2000f8e021c */
[----:B------:R-:W-:Y:S01]  /*0270*/  LOP3.LUT R13, RZ, R14, RZ, 0x33, !PT ;  /* 0x0000000eff0d7212 */ /* 0x000fe200078e33ff */
[----:B------:R-:W-:Y:S02]  /*0280*/  BSSY.RECONVERGENT B0, `(.L_x_0) ;  /* 0x0000096000007945 */ /* 0x000fe40003800200 */
[----:B------:R-:W-:Y:S01]  /*0290*/  IMAD.SHL.U32 R56, R57, 0x10, RZ ;  /* 0x0000001039387824 */ /* 0x000fe200078e00ff */
[----:B--2---:R-:W-:Y:S02]  /*02a0*/  IABS R9, R58 ;  /* 0x0000003a00097213 */ /* 0x004fe40000000000 */
[----:B------:R-:W-:-:S03]  /*02b0*/  IABS R2, R59 ;  /* 0x0000003b00027213 */ /* 0x000fc60000000000 */
[----:B------:R-:W-:-:S04]  /*02c0*/  IMAD.HI.U32 R8, R6, R9, RZ ;  /* 0x0000000906087227 */ /* 0x000fc800078e00ff */
[----:B------:R-:W-:Y:S02]  /*02d0*/  IMAD.MOV.U32 R3, RZ, RZ, R2 ;  /* 0x000000ffff037224 */ /* 0x000fe400078e0002 */
[----:B------:R-:W-:Y:S02]  /*02e0*/  IMAD.MOV R7, RZ, RZ, -R8 ;  /* 0x000000ffff077224 */ /* 0x000fe400078e0a08 */
[----:B------:R-:W-:-:S04]  /*02f0*/  IMAD.HI.U32 R4, R6, R3, RZ ;  /* 0x0000000306047227 */ /* 0x000fc800078e00ff */
[----:B------:R-:W-:Y:S02]  /*0300*/  IMAD R7, R16, R7, R9 ;  /* 0x0000000710077224 */ /* 0x000fe400078e0209 */
[----:B------:R-:W-:-:S03]  /*0310*/  IMAD.MOV R0, RZ, RZ, -R4 ;  /* 0x000000ffff007224 */ /* 0x000fc600078e0a04 */
[C---:B------:R-:W-:Y:S01]  /*0320*/  ISETP.GT.U32.AND P5, PT, R16.reuse, R7, PT ;  /* 0x000000071000720c */ /* 0x040fe20003fa4070 */
[----:B------:R-:W-:-:S05]  /*0330*/  IMAD R3, R16, R0, R3 ;  /* 0x0000000010037224 */ /* 0x000fca00078e0203 */
[----:B------:R-:W-:-:S07]  /*0340*/  ISETP.GT.U32.AND P4, PT, R16, R3, PT ;  /* 0x000000031000720c */ /* 0x000fce0003f84070 */
[----:B------:R-:W-:-:S05]  /*0350*/  @!P5 IMAD.IADD R7, R7, 0x1, -R16 ;  /* 0x000000010707d824 */ /* 0x000fca00078e0a10 */
[----:B------:R-:W-:Y:S01]  /*0360*/  ISETP.GE.U32.AND P3, PT, R7, R16, PT ;  /* 0x000000100700720c */ /* 0x000fe20003f66070 */
[----:B------:R-:W-:Y:S01]  /*0370*/  @!P4 IMAD.IADD R3, R3, 0x1, -R16 ;  /* 0x000000010303c824 */ /* 0x000fe200078e0a10 */
[----:B------:R-:W-:-:S04]  /*0380*/  LOP3.LUT R7, R58, R14, RZ, 0x3c, !PT ;  /* 0x0000000e3a077212 */ /* 0x000fc800078e3cff */
[----:B------:R-:W-:Y:S02]  /*0390*/  ISETP.GE.U32.AND P0, PT, R3, R16, PT ;  /* 0x000000100300720c */ /* 0x000fe40003f06070 */
[----:B------:R-:W-:Y:S01]  /*03a0*/  LOP3.LUT R3, R59, R14, RZ, 0x3c, !PT ;  /* 0x0000000e3b037212 */ /* 0x000fe200078e3cff */
[----:B------:R-:W-:Y:S01]  /*03b0*/  @!P5 VIADD R8, R8, 0x1 ;  /* 0x000000010808d836 */ /* 0x000fe20000000000 */
[----:B------:R-:W-:Y:S02]  /*03c0*/  ISETP.GE.AND P1, PT, R7, RZ, PT ;  /* 0x000000ff0700720c */ /* 0x000fe40003f26270 */
[----:B------:R-:W-:Y:S01]  /*03d0*/  ISETP.GE.AND P2, PT, R3, RZ, PT ;  /* 0x000000ff0300720c */ /* 0x000fe20003f46270 */
[----:B------:R-:W-:Y:S01]  /*03e0*/  @P3 VIADD R8, R8, 0x1 ;  /* 0x0000000108083836 */ /* 0x000fe20000000000 */
[----:B------:R-:W-:Y:S01]  /*03f0*/  ISETP.GT.U32.AND P3, PT, R57, 0x1ff, PT ;  /* 0x000001ff3900780c */ /* 0x000fe20003f64070 */
[----:B------:R-:W-:Y:S02]  /*0400*/  @!P4 VIADD R4, R4, 0x1 ;  /* 0x000000010404c836 */ /* 0x000fe40000000000 */
[----:B------:R-:W-:-:S02]  /*0410*/  IMAD R2, R18, UR4, RZ ;  /* 0x0000000412027c24 */ /* 0x000fc4000f8e02ff */
[----:B-1----:R-:W-:Y:S02]  /*0420*/  IMAD R3, R19, UR12, R28 ;  /* 0x0000000c13037c24 */ /* 0x002fe4000f8e021c */
[----:B------:R-:W-:Y:S01]  /*0430*/  @P0 VIADD R4, R4, 0x1 ;  /* 0x0000000104040836 */ /* 0x000fe20000000000 */
[----:B------:R-:W-:Y:S01]  /*0440*/  IADD3 R0, P6, PT, R2, UR10, RZ ;  /* 0x0000000a02007c10 */ /* 0x000fe2000ffde0ff */
[----:B------:R-:W-:Y:S01]  /*0450*/  @!P1 IMAD.MOV R8, RZ, RZ, -R8 ;  /* 0x000000ffff089224 */ /* 0x000fe200078e0a08 */
[----:B------:R-:W-:Y:S01]  /*0460*/  SHF.R.U32.HI R3, RZ, 0x2, R3 ;  /* 0x00000002ff037819 */ /* 0x000fe20000011603 */
[----:B------:R-:W-:Y:S01]  /*0470*/  @!P2 IMAD.MOV R4, RZ, RZ, -R4 ;  /* 0x000000ffff04a224 */ /* 0x000fe200078e0a04 */
[----:B------:R-:W-:Y:S02]  /*0480*/  ISETP.NE.AND P0, PT, R14, RZ, PT ;  /* 0x000000ff0e00720c */ /* 0x000fe40003f05270 */
[----:B------:R-:W-:Y:S02]  /*0490*/  LEA.HI.X.SX32 R2, R2, UR11, 0x1, P6 ;  /* 0x0000000b02027c11 */ /* 0x000fe4000b0f0eff */
[----:B------:R-:W-:Y:S01]  /*04a0*/  LOP3.LUT R60, R3, 0x3ffffff8, RZ, 0xc0, !PT ;  /* 0x3ffffff8033c7812 */ /* 0x000fe200078ec0ff */
[----:B------:R-:W-:Y:S01]  /*04b0*/  IMAD.MOV.U32 R7, RZ, RZ, R16 ;  /* 0x000000ffff077224 */ /* 0x000fe200078e0010 */
[----:B------:R-:W-:-:S02]  /*04c0*/  SEL R3, R13, R4, !P0 ;  /* 0x000000040d037207 */ /* 0x000fc40004000000 */
[----:B------:R-:W-:Y:S01]  /*04d0*/  SEL R4, R13, R8, !P0 ;  /* 0x000000080d047207 */ /* 0x000fe20004000000 */
[----:B------:R-:W-:Y:S06]  /*04e0*/  @P3 BRA `(.L_x_1) ;  /* 0x0000000400bc3947 */ /* 0x000fec0003800000 */
[----:B------:R-:W-:Y:S01]  /*04f0*/  IMAD R9, R5, UR12, RZ ;  /* 0x0000000c05097c24 */ /* 0x000fe2000f8e02ff */
[----:B------:R-:W-:Y:S01]  /*0500*/  BSSY.RECONVERGENT B1, `(.L_x_2) ;  /* 0x0000038000017945 */ /* 0x000fe20003800200 */
[----:B------:R-:W-:Y:S02]  /*0510*/  IMAD.MOV.U32 R10, RZ, RZ, RZ ;  /* 0x000000ffff0a7224 */ /* 0x000fe400078e00ff */
[----:B------:R-:W-:-:S04]  /*0520*/  IMAD.SHL.U32 R9, R9, 0x10, RZ ;  /* 0x0000001009097824 */ /* 0x000fc800078e00ff */
[----:B------:R-:W1:Y:S01]  /*0530*/  I2F.U32.RP R12, R9 ;  /* 0x00000009000c7306 */ /* 0x000e620000209000 */
[C---:B------:R-:W-:Y:S01]  /*0540*/  VIADDMNMX.U32 R8, R9.reuse, R56, 0x2000, !PT ;  /* 0x0000200009087446 */ /* 0x040fe20007800038 */
[----:B------:R-:W-:Y:S01]  /*0550*/  IMAD.MOV R21, RZ, RZ, -R9 ;  /* 0x000000ffff157224 */ /* 0x000fe200078e0a09 */
[----:B------:R-:W-:-:S03]  /*0560*/  ISETP.NE.U32.AND P3, PT, R9, RZ, PT ;  /* 0x000000ff0900720c */ /* 0x000fc60003f65070 */
[----:B------:R-:W-:-:S05]  /*0570*/  IMAD.IADD R15, R8, 0x1, -R9 ;  /* 0x00000001080f7824 */ /* 0x000fca00078e0a09 */
[----:B------:R-:W-:Y:S01]  /*0580*/  ISETP.NE.AND P1, PT, R15, R56, PT ;  /* 0x000000380f00720c */ /* 0x000fe20003f25270 */
[----:B-1----:R-:W1:Y:S03]  /*0590*/  MUFU.RCP R12, R12 ;  /* 0x0000000c000c7308 */ /* 0x002e660000001000 */
[----:B------:R-:W-:Y:S01]  /*05a0*/  SEL R8, RZ, 0x1, !P1 ;  /* 0x00000001ff087807 */ /* 0x000fe20004800000 */
[----:B-1----:R-:W-:-:S06]  /*05b0*/  VIADD R11, R12, 0xffffffe ;  /* 0x0ffffffe0c0b7836 */ /* 0x002fcc0000000000 */
[----:B------:R-:W1:Y:S02]  /*05c0*/  F2I.FTZ.U32.TRUNC.NTZ R11, R11 ;  /* 0x0000000b000b7305 */ /* 0x000e64000021f000 */
[----:B-1----:R-:W-:-:S04]  /*05d0*/  IMAD R21, R21, R11, RZ ;  /* 0x0000000b15157224 */ /* 0x002fc800078e02ff */
[----:B------:R-:W-:Y:S01]  /*05e0*/  IMAD.HI.U32 R21, R11, R21, R10 ;  /* 0x000000150b157227 */ /* 0x000fe200078e000a */
[----:B------:R-:W-:-:S03]  /*05f0*/  IADD3 R10, PT, PT, R15, -R56, -R8 ;  /* 0x800000380f0a7210 */ /* 0x000fc60007ffe808 */
[----:B------:R-:W-:Y:S02]  /*0600*/  IMAD.MOV.U32 R15, RZ, RZ, R56 ;  /* 0x000000ffff0f7224 */ /* 0x000fe400078e0038 */
[----:B------:R-:W-:-:S04]  /*0610*/  IMAD.HI.U32 R21, R21, R10, RZ ;  /* 0x0000000a15157227 */ /* 0x000fc800078e00ff */
[----:B------:R-:W-:-:S04]  /*0620*/  IMAD.MOV R11, RZ, RZ, -R21 ;  /* 0x000000ffff0b7224 */ /* 0x000fc800078e0a15 */
[----:B------:R-:W-:-:S05]  /*0630*/  IMAD R10, R9, R11, R10 ;  /* 0x0000000b090a7224 */ /* 0x000fca00078e020a */
[----:B------:R-:W-:-:S13]  /*0640*/  ISETP.GE.U32.AND P1, PT, R10, R9, PT ;  /* 0x000000090a00720c */ /* 0x000fda0003f26070 */
[----:B------:R-:W-:Y:S02]  /*0650*/  @P1 IMAD.IADD R10, R10, 0x1, -R9 ;  /* 0x000000010a0a1824 */ /* 0x000fe400078e0a09 */
[----:B------:R-:W-:-:S03]  /*0660*/  @P1 VIADD R21, R21, 0x1 ;  /* 0x0000000115151836 */ /* 0x000fc60000000000 */
[----:B------:R-:W-:-:S13]  /*0670*/  ISETP.GE.U32.AND P2, PT, R10, R9, PT ;  /* 0x000000090a00720c */ /* 0x000fda0003f46070 */
[----:B------:R-:W-:Y:S01]  /*0680*/  @P2 VIADD R21, R21, 0x1 ;  /* 0x0000000115152836 */ /* 0x000fe20000000000 */
[----:B------:R-:W-:-:S05]  /*0690*/  @!P3 LOP3.LUT R21, RZ, R9, RZ, 0x33, !PT ;  /* 0x00000009ff15b212 */ /* 0x000fca00078e33ff */
[----:B------:R-:W-:-:S05]  /*06a0*/  IMAD.IADD R21, R8, 0x1, R21 ;  /* 0x0000000108157824 */ /* 0x000fca00078e0215 */
[C---:B------:R-:W-:Y:S02]  /*06b0*/  LOP3.LUT R8, R21.reuse, 0x3, RZ, 0xc0, !PT ;  /* 0x0000000315087812 */ /* 0x040fe400078ec0ff */
[----:B------:R-:W-:Y:S02]  /*06c0*/  ISETP.GE.U32.AND P2, PT, R21, 0x3, PT ;  /* 0x000000031500780c */ /* 0x000fe40003f46070 */
[----:B------:R-:W-:Y:S01]  /*06d0*/  ISETP.NE.AND P1, PT, R8, 0x3, PT ;  /* 0x000000030800780c */ /* 0x000fe20003f25270 */
[----:B------:R-:W-:-:S12]  /*06e0*/  IMAD.SHL.U32 R8, R19, 0x40, RZ ;  /* 0x0000004013087824 */ /* 0x000fd800078e00ff */
[----:B------:R-:W-:Y:S05]  /*06f0*/  @!P1 BRA `(.L_x_3) ;  /* 0x0000000000609947 */ /* 0x000fea0003800000 */
[----:B------:R-:W1:Y:S01]  /*0700*/  S2R R23, SR_CgaCtaId ;  /* 0x0000000000177919 */ /* 0x000e620000008800 */
[----:B------:R-:W-:Y:S01]  /*0710*/  VIADD R21, R21, 0x1 ;  /* 0x0000000115157836 */ /* 0x000fe20000000000 */
[----:B------:R-:W-:Y:S01]  /*0720*/  MOV R10, 0x400 ;  /* 0x00000400000a7802 */ /* 0x000fe20000000f00 */
[----:B------:R-:W-:Y:S02]  /*0730*/  IMAD.MOV.U32 R12, RZ, RZ, RZ ;  /* 0x000000ffff0c7224 */ /* 0x000fe400078e00ff */
[----:B------:R-:W-:Y:S01]  /*0740*/  IMAD.MOV.U32 R15, RZ, RZ, R56 ;  /* 0x000000ffff0f7224 */ /* 0x000fe200078e0038 */
[----:B------:R-:W-:Y:S02]  /*0750*/  LOP3.LUT R21, R21, 0x3, RZ, 0xc0, !PT ;  /* 0x0000000315157812 */ /* 0x000fe400078ec0ff */
[----:B-1----:R-:W-:-:S07]  /*0760*/  LEA R23, R23, R10, 0x18 ;  /* 0x0000000a17177211 */ /* 0x002fce00078ec0ff */
.L_x_4:
[C---:B-1----:R-:W-:Y:S01]  /*0770*/  LEA.HI R10, R15.reuse, R8, RZ, 0x19 ;  /* 0x000000080f0a7211 */ /* 0x042fe200078fc8ff */
[----:B------:R-:W-:Y:S01]  /*0780*/  VIADD R12, R12, 0x1 ;  /* 0x000000010c0c7836 */ /* 0x000fe20000000000 */
[----:B------:R-:W-:Y:S02]  /*0790*/  LOP3.LUT R11, R15, 0x70, RZ, 0xc0, !PT ;  /* 0x000000700f0b7812 */ /* 0x000fe400078ec0ff */
[----:B------:R-:W-:Y:S01]  /*07a0*/  SHF.R.U32.HI R20, RZ, 0x3, R15 ;  /* 0x00000003ff147819 */ /* 0x000fe2000001160f */
[----:B------:R-:W-:-:S03]  /*07b0*/  IMAD R22, R10, UR8, RZ ;  /* 0x000000080a167c24 */ /* 0x000fc6000f8e02ff */
[----:B------:R-:W-:Y:S01]  /*07c0*/  LOP3.LUT R20, R15, 0x70, R20, 0x78, !PT ;  /* 0x000000700f147812 */ /* 0x000fe200078e7814 */
[----:B------:R-:W-:Y:S01]  /*07d0*/  IMAD.IADD R15, R9, 0x1, R15 ;  /* 0x00000001090f7824 */ /* 0x000fe200078e020f */
[----:B------:R-:W-:Y:S02]  /*07e0*/  IADD3 R10, P1, P3, R0, R22, R11 ;  /* 0x00000016000a7210 */ /* 0x000fe40007b3e00b */
[----:B------:R-:W-:Y:S01]  /*07f0*/  SHF.R.S32.HI R11, RZ, 0x1f, R22 ;  /* 0x0000001fff0b7819 */ /* 0x000fe20000011416 */
[----:B------:R-:W-:-:S03]  /*0800*/  IMAD.IADD R25, R20, 0x1, R23 ;  /* 0x0000000114197824 */ /* 0x000fc600078e0217 */
[----:B------:R-:W-:Y:S02]  /*0810*/  IADD3.X R11, PT, PT, R2, R11, RZ, P1, P3 ;  /* 0x0000000b020b7210 */ /* 0x000fe40000fe64ff */
[----:B------:R-:W-:-:S03]  /*0820*/  ISETP.NE.AND P1, PT, R12, R21, PT ;  /* 0x000000150c00720c */ /* 0x000fc60003f25270 */
[----:B------:R-:W-:Y:S01]  /*0830*/  @!PT LDS RZ, [RZ] ;  /* 0x00000000fffff984 */ /* 0x000fe20000000800 */
[----:B------:R-:W-:Y:S01]  /*0840*/  @!PT LDS RZ, [RZ] ;  /* 0x00000000fffff984 */ /* 0x000fe20000000800 */
[----:B------:R-:W-:Y:S01]  /*0850*/  @!PT LDS RZ, [RZ] ;  /* 0x00000000fffff984 */ /* 0x000fe20000000800 */
[----:B------:R1:W-:Y:S10]  /*0860*/  LDGSTS.E.BYPASS.LTC128B.128 [R25], desc[UR6][R10.64] ;  /* 0x000000000a197fae */ /* 0x0003f4000b981a06 */
[----:B------:R-:W-:Y:S05]  /*0870*/  @P1 BRA `(.L_x_4) ;  /* 0xfffffffc00bc1947 */ /* 0x000fea000383ffff */
.L_x_3:
[----:B------:R-:W-:Y:S05]  /*0880*/  BSYNC.RECONVERGENT B1 ;  /* 0x0000000000017941 */ /* 0x000fea0003800200 */
.L_x_2:
[----:B------:R-:W-:Y:S05]  /*0890*/  @!P2 BRA `(.L_x_1) ;  /* 0x0000000000d0a947 */ /* 0x000fea0003800000 */
[----:B-1----:R-:W1:Y:S01]  /*08a0*/  S2R R11, SR_CgaCtaId ;  /* 0x00000000000b7919 */ /* 0x002e620000008800 */
[----:B------:R-:W-:-:S04]  /*08b0*/  MOV R12, 0x400 ;  /* 0x00000400000c7802 */ /* 0x000fc80000000f00 */
[----:B-1----:R-:W-:-:S07]  /*08c0*/  LEA R12, R11, R12, 0x18 ;  /* 0x0000000c0b0c7211 */ /* 0x002fce00078ec0ff */
.L_x_5:
[----:B------:R-:W-:Y:S01]  /*08d0*/  LEA.HI R10, R15, R8, RZ, 0x19 ;  /* 0x000000080f0a7211 */ /* 0x000fe200078fc8ff */
[----:B------:R-:W-:Y:S01]  /*08e0*/  IMAD.IADD R22, R9, 0x1, R15 ;  /* 0x0000000109167824 */ /* 0x000fe200078e020f */
[----:B------:R-:W-:-:S03]  /*08f0*/  LOP3.LUT R21, R15, 0x70, RZ, 0xc0, !PT ;  /* 0x000000700f157812 */ /* 0x000fc600078ec0ff */
[----:B------:R-:W-:Y:S01]  /*0900*/  IMAD R11, R10, UR8, RZ ;  /* 0x000000080a0b7c24 */ /* 0x000fe2000f8e02ff */
[----:B------:R-:W-:Y:S01]  /*0910*/  SHF.R.U32.HI R10, RZ, 0x3, R15 ;  /* 0x00000003ff0a7819 */ /* 0x000fe2000001160f */
[----:B------:R-:W-:-:S03]  /*0920*/  IMAD.IADD R23, R9, 0x1, R22 ;  /* 0x0000000109177824 */ /* 0x000fc600078e0216 */
[----:B------:R-:W-:Y:S01]  /*0930*/  IADD3 R20, P1, P2, R0, R11, R21 ;  /* 0x0000000b00147210 */ /* 0x000fe20007a3e015 */
[----:B------:R-:W-:Y:S01]  /*0940*/  IMAD.IADD R29, R9, 0x1, R23 ;  /* 0x00000001091d7824 */ /* 0x000fe200078e0217 */
[----:B------:R-:W-:Y:S02]  /*0950*/  SHF.R.S32.HI R21, RZ, 0x1f, R11 ;  /* 0x0000001fff157819 */ /* 0x000fe4000001140b */
[----:B------:R-:W-:Y:S02]  /*0960*/  LOP3.LUT R11, R15, 0x70, R10, 0x78, !PT ;  /* 0x000000700f0b7812 */ /* 0x000fe400078e780a */
[----:B------:R-:W-:Y:S02]  /*0970*/  LEA.HI R10, R22, R8, RZ, 0x19 ;  /* 0x00000008160a7211 */ /* 0x000fe400078fc8ff */
[----:B------:R-:W-:Y:S01]  /*0980*/  IADD3.X R21, PT, PT, R2, R21, RZ, P1, P2 ;  /* 0x0000001502157210 */ /* 0x000fe20000fe44ff */
[----:B------:R-:W-:Y:S01]  /*0990*/  IMAD.IADD R25, R11, 0x1, R12 ;  /* 0x000000010b197824 */ /* 0x000fe200078e020c */
[----:B------:R-:W-:-:S02]  /*09a0*/  SHF.R.U32.HI R11, RZ, 0x3, R22 ;  /* 0x00000003ff0b7819 */ /* 0x000fc40000011616 */
[----:B------:R-:W-:Y:S02]  /*09b0*/  LEA.HI R24, R23, R8, RZ, 0x19 ;  /* 0x0000000817187211 */ /* 0x000fe400078fc8ff */
[C---:B------:R-:W-:Y:S01]  /*09c0*/  LOP3.LUT R15, R22.reuse, 0x70, R11, 0x78, !PT ;  /* 0x00000070160f7812 */ /* 0x040fe200078e780b */
[----:B------:R-:W-:Y:S01]  /*09d0*/  @!PT LDS RZ, [RZ] ;  /* 0x00000000fffff984 */ /* 0x000fe20000000800 */
[----:B------:R-:W-:Y:S01]  /*09e0*/  @!PT LDS RZ, [RZ] ;  /* 0x00000000fffff984 */ /* 0x000fe20000000800 */
[----:B------:R-:W-:Y:S01]  /*09f0*/  @!PT LDS RZ, [RZ] ;  /* 0x00000000fffff984 */ /* 0x000fe20000000800 */
[----:B------:R1:W-:Y:S01]  /*0a00*/  LDGSTS.E.BYPASS.LTC128B.128 [R25], desc[UR6][R20.64] ;  /* 0x0000000014197fae */ /* 0x0003e2000b981a06 */
[----:B------:R-:W-:Y:S01]  /*0a10*/  LOP3.LUT R11, R22, 0x70, RZ, 0xc0, !PT ;  /* 0x00000070160b7812 */ /* 0x000fe200078ec0ff */
[----:B------:R-:W-:Y:S01]  /*0a20*/  IMAD R22, R10, UR8, RZ ;  /* 0x000000080a167c24 */ /* 0x000fe2000f8e02ff */
[----:B------:R-:W-:Y:S01]  /*0a30*/  SHF.R.U32.HI R26, RZ, 0x3, R23 ;  /* 0x00000003ff1a7819 */ /* 0x000fe20000011617 */
[----:B------:R-:W-:-:S03]  /*0a40*/  IMAD R24, R24, UR8, RZ ;  /* 0x0000000818187c24 */ /* 0x000fc6000f8e02ff */
[----:B------:R-:W-:Y:S02]  /*0a50*/  IADD3 R10, P1, P2, R0, R22, R11 ;  /* 0x00000016000a7210 */ /* 0x000fe40007a3e00b */
[----:B------:R-:W-:Y:S02]  /*0a60*/  LEA.HI R11, R29, R8, RZ, 0x19 ;  /* 0x000000081d0b7211 */ /* 0x000fe400078fc8ff */
[----:B------:R-:W-:Y:S01]  /*0a70*/  LOP3.LUT R27, R23, 0x70, R26, 0x78, !PT ;  /* 0x00000070171b7812 */ /* 0x000fe200078e781a */
[C---:B-1----:R-:W-:Y:S01]  /*0a80*/  IMAD.IADD R25, R12.reuse, 0x1, R15 ;  /* 0x000000010c197824 */ /* 0x042fe200078e020f */
[----:B------:R-:W-:Y:S01]  /*0a90*/  SHF.R.S32.HI R31, RZ, 0x1f, R22 ;  /* 0x0000001fff1f7819 */ /* 0x000fe20000011416 */
[----:B------:R-:W-:Y:S01]  /*0aa0*/  IMAD R21, R11, UR8, RZ ;  /* 0x000000080b157c24 */ /* 0x000fe2000f8e02ff */
[----:B------:R-:W-:Y:S01]  /*0ab0*/  LOP3.LUT R23, R23, 0x70, RZ, 0xc0, !PT ;  /* 0x0000007017177812 */ /* 0x000fe200078ec0ff */
[----:B------:R-:W-:Y:S01]  /*0ac0*/  IMAD.IADD R27, R12, 0x1, R27 ;  /* 0x000000010c1b7824 */ /* 0x000fe200078e021b */
[----:B------:R-:W-:-:S02]  /*0ad0*/  LOP3.LUT R15, R29, 0x70, RZ, 0xc0, !PT ;  /* 0x000000701d0f7812 */ /* 0x000fc400078ec0ff */
[----:B------:R-:W-:Y:S02]  /*0ae0*/  SHF.R.U32.HI R26, RZ, 0x3, R29 ;  /* 0x00000003ff1a7819 */ /* 0x000fe4000001161d */
[----:B------:R-:W-:Y:S02]  /*0af0*/  IADD3.X R11, PT, PT, R2, R31, RZ, P1, P2 ;  /* 0x0000001f020b7210 */ /* 0x000fe40000fe44ff */
[C---:B------:R-:W-:Y:S02]  /*0b00*/  IADD3 R20, P1, P2, R0.reuse, R24, R23 ;  /* 0x0000001800147210 */ /* 0x040fe40007a3e017 */
[----:B------:R-:W-:Y:S01]  /*0b10*/  SHF.R.S32.HI R23, RZ, 0x1f, R24 ;  /* 0x0000001fff177819 */ /* 0x000fe20000011418 */
[----:B------:R2:W-:Y:S01]  /*0b20*/  LDGSTS.E.BYPASS.LTC128B.128 [R25], desc[UR6][R10.64] ;  /* 0x000000000a197fae */ /* 0x0005e2000b981a06 */
[----:B------:R-:W-:Y:S02]  /*0b30*/  IADD3 R22, P3, P4, R0, R21, R15 ;  /* 0x0000001500167210 */ /* 0x000fe40007c7e00f */
[----:B------:R-:W-:-:S02]  /*0b40*/  SHF.R.S32.HI R31, RZ, 0x1f, R21 ;  /* 0x0000001fff1f7819 */ /* 0x000fc40000011415 */
[----:B------:R-:W-:Y:S02]  /*0b50*/  LOP3.LUT R15, R29, 0x70, R26, 0x78, !PT ;  /* 0x000000701d0f7812 */ /* 0x000fe400078e781a */
[C---:B------:R-:W-:Y:S02]  /*0b60*/  IADD3.X R21, PT, PT, R2.reuse, R23, RZ, P1, P2 ;  /* 0x0000001702157210 */ /* 0x040fe40000fe44ff */
[----:B------:R-:W-:Y:S01]  /*0b70*/  IADD3.X R23, PT, PT, R2, R31, RZ, P3, P4 ;  /* 0x0000001f02177210 */ /* 0x000fe20001fe84ff */
[----:B------:R-:W-:Y:S02]  /*0b80*/  IMAD.IADD R31, R12, 0x1, R15 ;  /* 0x000000010c1f7824 */ /* 0x000fe400078e020f */
[----:B------:R2:W-:Y:S01]  /*0b90*/  LDGSTS.E.BYPASS.LTC128B.128 [R27], desc[UR6][R20.64] ;  /* 0x00000000141b7fae */ /* 0x0005e2000b981a06 */
[----:B------:R-:W-:-:S03]  /*0ba0*/  IMAD.IADD R15, R9, 0x1, R29 ;  /* 0x00000001090f7824 */ /* 0x000fc600078e021d */
[----:B------:R2:W-:Y:S02]  /*0bb0*/  LDGSTS.E.BYPASS.LTC128B.128 [R31], desc[UR6][R22.64] ;  /* 0x00000000161f7fae */ /* 0x0005e4000b981a06 */
[----:B------:R-:W-:-:S13]  /*0bc0*/  ISETP.GE.U32.AND P1, PT, R15, 0x2000, PT ;  /* 0x000020000f00780c */ /* 0x000fda0003f26070 */
[----:B--2---:R-:W-:Y:S05]  /*0bd0*/  @!P1 BRA `(.L_x_5) ;  /* 0xfffffffc003c9947 */ /* 0x004fea000383ffff */
.L_x_1:
[----:B------:R-:W-:Y:S05]  /*0be0*/  BSYNC.RECONVERGENT B0 ;  /* 0x0000000000007941 */ /* 0x000fea0003800200 */
.L_x_0:
[----:B------:R-:W-:Y:S01]  /*0bf0*/  ISETP.GT.U32.AND P1, PT, R57, 0x7f, PT ;  /* 0x0000007f3900780c */ /* 0x000fe20003f24070 */
[----:B------:R-:W2:Y:S01]  /*0c00*/  LDCU UR14, c[0x0][0x3c8] ;  /* 0x00007900ff0e77ac */ /* 0x000ea20008000800 */
[----:B------:R-:W-:Y:S01]  /*0c10*/  BSSY B0, `(.L_x_6) ;  /* 0x0000109000007945 */ /* 0x000fe20003800000 */
[----:B------:R-:W3:Y:S01]  /*0c20*/  LDCU UR13, c[0x0][0x3c8] ;  /* 0x00007900ff0d77ac */ /* 0x000ee20008000800 */
[----:B------:R-:W4:Y:S01]  /*0c30*/  LDCU UR18, c[0x0][0x3c0] ;  /* 0x00007800ff1277ac */ /* 0x000f220008000800 */
[----:B------:R-:W1:Y:S01]  /*0c40*/  LDCU.64 UR8, c[0x0][0x380] ;  /* 0x00007000ff0877ac */ /* 0x000e620008000a00 */
[----:B------:R-:W1:Y:S07]  /*0c50*/  LDCU.64 UR10, c[0x0][0x380] ;  /* 0x00007000ff0a77ac */ /* 0x000e6e0008000a00 */
[----:B------:R-:W-:Y:S05]  /*0c60*/  @P1 BRA `(.L_x_7) ;  /* 0x00000010000c1947 */ /* 0x000fea0003800000 */
[----:B------:R-:W-:Y:S01]  /*0c70*/  IMAD R21, R5, UR12, RZ ;  /* 0x0000000c05157c24 */ /* 0x000fe2000f8e02ff */
[----:B------:R-:W-:Y:S01]  /*0c80*/  BSSY B1, `(.L_x_8) ;  /* 0x0000051000017945 */ /* 0x000fe20003800000 */
[----:B------:R-:W-:Y:S02]  /*0c90*/  IMAD.MOV.U32 R20, RZ, RZ, R56 ;  /* 0x000000ffff147224 */ /* 0x000fe400078e0038 */
[----:B------:R-:W-:-:S04]  /*0ca0*/  IMAD.SHL.U32 R21, R21, 0x10, RZ ;  /* 0x0000001015157824 */ /* 0x000fc800078e00ff */
[----:B------:R-:W5:Y:S01]  /*0cb0*/  I2F.U32.RP R12, R21 ;  /* 0x00000015000c7306 */ /* 0x000f620000209000 */
[C---:B------:R-:W-:Y:S01]  /*0cc0*/  VIADDMNMX.U32 R8, R21.reuse, R56, 0x800, !PT ;  /* 0x0000080015087446 */ /* 0x040fe20007800038 */
[----:B------:R-:W-:Y:S01]  /*0cd0*/  IMAD.MOV R15, RZ, RZ, -R21 ;  /* 0x000000ffff0f7224 */ /* 0x000fe200078e0a15 */
[----:B------:R-:W-:-:S03]  /*0ce0*/  ISETP.NE.U32.AND P3, PT, R21, RZ, PT ;  /* 0x000000ff1500720c */ /* 0x000fc60003f65070 */
[----:B-1----:R-:W-:Y:S02]  /*0cf0*/  IMAD.IADD R11, R8, 0x1, -R21 ;  /* 0x00000001080b7824 */ /* 0x002fe400078e0a15 */
[----:B------:R-:W-:-:S03]  /*0d00*/  IMAD.MOV.U32 R8, RZ, RZ, RZ ;  /* 0x000000ffff087224 */ /* 0x000fc600078e00ff */
[----:B------:R-:W-:Y:S01]  /*0d10*/  ISETP.NE.AND P1, PT, R11, R56, PT ;  /* 0x000000380b00720c */ /* 0x000fe20003f25270 */
[----:B-----5:R-:W1:Y:S03]  /*0d20*/  MUFU.RCP R12, R12 ;  /* 0x0000000c000c7308 */ /* 0x020e660000001000 */
[----:B------:R-:W-:Y:S01]  /*0d30*/  SEL R10, RZ, 0x1, !P1 ;  /* 0x00000001ff0a7807 */ /* 0x000fe20004800000 */
[----:B-1----:R-:W-:-:S06]  /*0d40*/  VIADD R9, R12, 0xffffffe ;  /* 0x0ffffffe0c097836 */ /* 0x002fcc0000000000 */
[----:B------:R-:W1:Y:S02]  /*0d50*/  F2I.FTZ.U32.TRUNC.NTZ R9, R9 ;  /* 0x0000000900097305 */ /* 0x000e64000021f000 */
[----:B-1----:R-:W-:-:S04]  /*0d60*/  IMAD R15, R15, R9, RZ ;  /* 0x000000090f0f7224 */ /* 0x002fc800078e02ff */
[----:B------:R-:W-:Y:S01]  /*0d70*/  IMAD.HI.U32 R15, R9, R15, R8 ;  /* 0x0000000f090f7227 */ /* 0x000fe200078e0008 */
[----:B------:R-:W-:-:S05]  /*0d80*/  IADD3 R8, PT, PT, R11, -R56, -R10 ;  /* 0x800000380b087210 */ /* 0x000fca0007ffe80a */
        /* <DEDUP_REMOVED lines=10> */
[----:B------:R-:W-:-:S04]  /*0e30*/  LOP3.LUT R8, R10, 0x3, RZ, 0xc0, !PT ;  /* 0x000000030a087812 */ /* 0x000fc800078ec0ff */
[----:B------:R-:W-:-:S13]  /*0e40*/  ISETP.NE.AND P1, PT, R8, 0x3, PT ;  /* 0x000000030800780c */ /* 0x000fda0003f25270 */
[----:B------:R-:W-:Y:S05]  /*0e50*/  @!P1 BRA `(.L_x_9) ;  /* 0x0000000000cc9947 */ /* 0x000fea0003800000 */
[----:B------:R-:W1:Y:S01]  /*0e60*/  LDC R14, c[0x0][0x3c0] ;  /* 0x0000f000ff0e7b82 */ /* 0x000e620000000800 */
[----:B------:R-:W-:Y:S02]  /*0e70*/  VIADD R8, R10, 0x1 ;  /* 0x000000010a087836 */ /* 0x000fe40000000000 */
[----:B------:R-:W-:Y:S02]  /*0e80*/  IMAD.MOV.U32 R22, RZ, RZ, RZ ;  /* 0x000000ffff167224 */ /* 0x000fe400078e00ff */
[----:B------:R-:W-:Y:S01]  /*0e90*/  IMAD.MOV.U32 R20, RZ, RZ, R56 ;  /* 0x000000ffff147224 */ /* 0x000fe200078e0038 */
[----:B------:R-:W-:Y:S02]  /*0ea0*/  LOP3.LUT R11, R8, 0x3, RZ, 0xc0, !PT ;  /* 0x00000003080b7812 */ /* 0x000fe400078ec0ff */
[----:B------:R-:W1:Y:S05]  /*0eb0*/  LDC R23, c[0x0][0x3c4] ;  /* 0x0000f100ff177b82 */ /* 0x000e6a0000000800 */
.L_x_13:
[----:B------:R-:W-:Y:S01]  /*0ec0*/  ISETP.GE.U32.AND P0, PT, R20, 0x400, PT ;  /* 0x000004001400780c */ /* 0x000fe20003f06070 */
[----:B------:R-:W-:Y:S01]  /*0ed0*/  VIADD R22, R22, 0x1 ;  /* 0x0000000116167836 */ /* 0x000fe20000000000 */
[----:B-1----:R-:W-:Y:S01]  /*0ee0*/  IABS R16, R14 ;  /* 0x0000000e00107213 */ /* 0x002fe20000000000 */
[----:B------:R-:W-:Y:S01]  /*0ef0*/  UMOV UR4, 0xffffffff ;  /* 0xffffffff00047882 */ /* 0x000fe20000000000 */
[----:B------:R-:W-:Y:S02]  /*0f00*/  SEL R9, R59, R58, !P0 ;  /* 0x0000003a3b097207 */ /* 0x000fe40004000000 */
[----:B------:R-:W-:Y:S02]  /*0f10*/  ISETP.NE.AND P3, PT, R22, R11, PT ;  /* 0x0000000b1600720c */ /* 0x000fe40003f65270 */
[----:B------:R-:W-:Y:S02]  /*0f20*/  IABS R13, R9 ;  /* 0x00000009000d7213 */ /* 0x000fe40000000000 */
[----:B------:R-:W-:-:S03]  /*0f30*/  LOP3.LUT R9, R9, R14, RZ, 0x3c, !PT ;  /* 0x0000000e09097212 */ /* 0x000fc600078e3cff */
[----:B------:R-:W-:Y:S01]  /*0f40*/  IMAD.HI.U32 R8, R6, R13, RZ ;  /* 0x0000000d06087227 */ /* 0x000fe200078e00ff */
[----:B------:R-:W-:Y:S02]  /*0f50*/  ISETP.GE.AND P2, PT, R9, RZ, PT ;  /* 0x000000ff0900720c */ /* 0x000fe40003f46270 */
[----:B------:R-:W-:Y:S01]  /*0f60*/  SHF.R.U32.HI R9, RZ, 0x5, R20 ;  /* 0x00000005ff097819 */ /* 0x000fe20000011614 */
[----:B------:R-:W-:-:S03]  /*0f70*/  IMAD.MOV R12, RZ, RZ, -R8 ;  /* 0x000000ffff0c7224 */ /* 0x000fc600078e0a08 */
[----:B------:R-:W-:Y:S01]  /*0f80*/  LOP3.LUT R25, R9, 0x3c, RZ, 0xc0, !PT ;  /* 0x0000003c09197812 */ /* 0x000fe200078ec0ff */
[----:B------:R-:W-:Y:S01]  /*0f90*/  IMAD R12, R16, R12, R13 ;  /* 0x0000000c100c7224 */ /* 0x000fe200078e020d */
[----:B------:R-:W-:-:S04]  /*0fa0*/  LOP3.LUT R13, RZ, R14, RZ, 0x33, !PT ;  /* 0x0000000eff0d7212 */ /* 0x000fc800078e33ff */
[----:B------:R-:W-:-:S13]  /*0fb0*/  ISETP.GT.U32.AND P1, PT, R7, R12, PT ;  /* 0x0000000c0700720c */ /* 0x000fda0003f24070 */
[----:B------:R-:W-:Y:S02]  /*0fc0*/  @!P1 IMAD.IADD R12, R12, 0x1, -R16 ;  /* 0x000000010c0c9824 */ /* 0x000fe400078e0a10 */
[----:B------:R-:W-:-:S03]  /*0fd0*/  @!P1 VIADD R8, R8, 0x1 ;  /* 0x0000000108089836 */ /* 0x000fc60000000000 */
[----:B------:R-:W-:-:S13]  /*0fe0*/  ISETP.GE.U32.AND P0, PT, R12, R7, PT ;  /* 0x000000070c00720c */ /* 0x000fda0003f06070 */
[----:B------:R-:W-:Y:S01]  /*0ff0*/  @P0 VIADD R8, R8, 0x1 ;  /* 0x0000000108080836 */ /* 0x000fe20000000000 */
[----:B------:R-:W-:-:S03]  /*1000*/  ISETP.NE.AND P0, PT, R14, RZ, PT ;  /* 0x000000ff0e00720c */ /* 0x000fc60003f05270 */
[----:B------:R-:W-:-:S05]  /*1010*/  @!P2 IMAD.MOV R8, RZ, RZ, -R8 ;  /* 0x000000ffff08a224 */ /* 0x000fca00078e0a08 */
[----:B------:R-:W-:Y:S01]  /*1020*/  SEL R38, R13, R8, !P0 ;  /* 0x000000080d267207 */ /* 0x000fe20004000000 */
[----:B------:R-:W-:Y:S06]  /*1030*/  BRA.DIV UR4, `(.L_x_10) ;  /* 0x0000003a04b87947 */ /* 0x000fec000b800000 */
[----:B------:R1:W1:Y:S02]  /*1040*/  SHFL.IDX PT, R12, R38, R25, 0x1f ;  /* 0x00001f19260c7589 */ /* 0x00026400000e0000 */
.L_x_46:
[----:B-1----:R-:W-:Y:S01]  /*1050*/  ISETP.GE.AND P1, PT, R12, R23, PT ;  /* 0x000000170c00720c */ /* 0x002fe20003f26270 */
[----:B------:R-:W-:-:S12]  /*1060*/  BSSY.RECONVERGENT B2, `(.L_x_11) ;  /* 0x0000010000027945 */ /* 0x000fd80003800200 */
[----:B------:R-:W-:Y:S05]  /*1070*/  @P1 BRA `(.L_x_12) ;  /* 0x0000000000381947 */ /* 0x000fea0003800000 */
[----:B------:R-:W1:Y:S01]  /*1080*/  S2UR UR5, SR_CgaCtaId ;  /* 0x00000000000579c3 */ /* 0x000e620000008800 */
[----:B------:R-:W-:Y:S01]  /*1090*/  UMOV UR4, 0x400 ;  /* 0x0000040000047882 */ /* 0x000fe20000000000 */
[----:B---3--:R-:W-:Y:S01]  /*10a0*/  IMAD R9, R12, UR13, RZ ;  /* 0x0000000d0c097c24 */ /* 0x008fe2000f8e02ff */
[----:B------:R-:W-:Y:S01]  /*10b0*/  UIADD3 UR4, UPT, UPT, UR4, 0x4000, URZ ;  /* 0x0000400004047890 */ /* 0x000fe2000fffe0ff */
[----:B------:R-:W-:-:S04]  /*10c0*/  LOP3.LUT R8, R20, 0x70, RZ, 0xc0, !PT ;  /* 0x0000007014087812 */ /* 0x000fc800078ec0ff */
[----:B------:R-:W-:Y:S02]  /*10d0*/  IADD3 R8, P1, P2, R9, UR10, R8 ;  /* 0x0000000a09087c10 */ /* 0x000fe4000fa3e008 */
[----:B------:R-:W-:-:S04]  /*10e0*/  SHF.R.S32.HI R9, RZ, 0x1f, R9 ;  /* 0x0000001fff097819 */ /* 0x000fc80000011409 */
[----:B------:R-:W-:Y:S01]  /*10f0*/  IADD3.X R9, PT, PT, R9, UR11, RZ, P1, P2 ;  /* 0x0000000b09097c10 */ /* 0x000fe20008fe44ff */
[----:B-1----:R-:W-:-:S06]  /*1100*/  ULEA UR4, UR5, UR4, 0x18 ;  /* 0x0000000405047291 */ /* 0x002fcc000f8ec0ff */
[----:B------:R-:W-:-:S05]  /*1110*/  VIADD R15, R20, UR4 ;  /* 0x00000004140f7c36 */ /* 0x000fca0008000000 */
[----:B------:R-:W-:Y:S01]  /*1120*/  @!PT LDS RZ, [RZ] ;  /* 0x00000000fffff984 */ /* 0x000fe20000000800 */
[----:B------:R-:W-:Y:S01]  /*1130*/  @!PT LDS RZ, [RZ] ;  /* 0x00000000fffff984 */ /* 0x000fe20000000800 */
[----:B------:R-:W-:Y:S01]  /*1140*/  @!PT LDS RZ, [RZ] ;  /* 0x00000000fffff984 */ /* 0x000fe20000000800 */
[----:B------:R1:W-:Y:S02]  /*1150*/  LDGSTS.E.BYPASS.LTC128B.128 [R15], desc[UR6][R8.64] ;  /* 0x00000000080f7fae */ /* 0x0003e4000b981a06 */
.L_x_12:
[----:B--234-:R-:W-:Y:S05]  /*1160*/  BSYNC.RECONVERGENT B2 ;  /* 0x0000000000027941 */ /* 0x01cfea0003800200 */
.L_x_11:
[----:B------:R-:W-:Y:S01]  /*1170*/  IMAD.IADD R20, R21, 0x1, R20 ;  /* 0x0000000115147824 */ /* 0x000fe200078e0214 */
[----:B------:R-:W-:Y:S06]  /*1180*/  @P3 BRA `(.L_x_13) ;  /* 0xfffffffc004c3947 */ /* 0x000fec000383ffff */
.L_x_9:
[----:B--234-:R-:W-:Y:S05]  /*1190*/  BSYNC B1 ;  /* 0x0000000000017941 */ /* 0x01cfea0003800000 */
.L_x_8:
[----:B------:R-:W-:-:S13]  /*11a0*/  ISETP.GE.U32.AND P1, PT, R10, 0x3, PT ;  /* 0x000000030a00780c */ /* 0x000fda0003f26070 */
[----:B------:R-:W-:Y:S05]  /*11b0*/  @!P1 BRA `(.L_x_7) ;  /* 0x0000000800b89947 */ /* 0x000fea0003800000 */
[----:B-1----:R-:W1:Y:S01]  /*11c0*/  I2F.RP R8, R16 ;  /* 0x0000001000087306 */ /* 0x002e620000209400 */
[----:B------:R-:W-:-:S07]  /*11d0*/  IMAD.MOV.U32 R22, RZ, RZ, R16 ;  /* 0x000000ffff167224 */ /* 0x000fce00078e0010 */
[----:B-1----:R-:W1:Y:S02]  /*11e0*/  MUFU.RCP R8, R8 ;  /* 0x0000000800087308 */ /* 0x002e640000001000 */
[----:B-1----:R-:W-:-:S06]  /*11f0*/  VIADD R6, R8, 0xffffffe ;  /* 0x0ffffffe08067836 */ /* 0x002fcc0000000000 */
[----:B------:R1:W2:Y:S02]  /*1200*/  F2I.FTZ.U32.TRUNC.NTZ R7, R6 ;  /* 0x0000000600077305 */ /* 0x0002a4000021f000 */
[----:B-1----:R-:W-:Y:S02]  /*1210*/  IMAD.MOV.U32 R6, RZ, RZ, RZ ;  /* 0x000000ffff067224 */ /* 0x002fe400078e00ff */
[----:B--2---:R-:W-:-:S04]  /*1220*/  IMAD.MOV R23, RZ, RZ, -R7 ;  /* 0x000000ffff177224 */ /* 0x004fc800078e0a07 */
[----:B------:R-:W-:-:S04]  /*1230*/  IMAD R23, R23, R16, RZ ;  /* 0x0000001017177224 */ /* 0x000fc800078e02ff */
[----:B------:R-:W-:-:S07]  /*1240*/  IMAD.HI.U32 R23, R7, R23, R6 ;  /* 0x0000001707177227 */ /* 0x000fce00078e0006 */
.L_x_17:
[----:B------:R-:W-:Y:S01]  /*1250*/  ISETP.GE.U32.AND P0, PT, R20, 0x400, PT ;  /* 0x000004001400780c */ /* 0x000fe20003f06070 */
[----:B------:R-:W-:Y:S01]  /*1260*/  IMAD.U32 R14, RZ, RZ, UR18 ;  /* 0x00000012ff0e7e24 */ /* 0x000fe2000f8e00ff */
[----:B------:R-:W-:Y:S01]  /*1270*/  UMOV UR4, 0xffffffff ;  /* 0xffffffff00047882 */ /* 0x000fe20000000000 */
[----:B-12---:R-:W-:Y:S02]  /*1280*/  SHF.R.U32.HI R25, RZ, 0x5, R20 ;  /* 0x00000005ff197819 */ /* 0x006fe40000011614 */
[----:B---3--:R-:W-:Y:S02]  /*1290*/  SEL R7, R59, R58, !P0 ;  /* 0x0000003a3b077207 */ /* 0x008fe40004000000 */
[-C--:B------:R-:W-:Y:S02]  /*12a0*/  IABS R16, R14.reuse ;  /* 0x0000000e00107213 */ /* 0x080fe40000000000 */
[----:B------:R-:W-:Y:S02]  /*12b0*/  IABS R9, R7 ;  /* 0x0000000700097213 */ /* 0x000fe40000000000 */
[----:B------:R-:W-:-:S02]  /*12c0*/  LOP3.LUT R7, R7, R14, RZ, 0x3c, !PT ;  /* 0x0000000e07077212 */ /* 0x000fc400078e3cff */
[----:B------:R-:W-:Y:S01]  /*12d0*/  LOP3.LUT R13, RZ, R14, RZ, 0x33, !PT ;  /* 0x0000000eff0d7212 */ /* 0x000fe200078e33ff */
[----:B------:R-:W-:Y:S01]  /*12e0*/  IMAD.HI.U32 R23, R23, R9, RZ ;  /* 0x0000000917177227 */ /* 0x000fe200078e00ff */
[----:B------:R-:W-:Y:S02]  /*12f0*/  ISETP.GE.AND P2, PT, R7, RZ, PT ;  /* 0x000000ff0700720c */ /* 0x000fe40003f46270 */
[----:B------:R-:W-:Y:S01]  /*1300*/  LOP3.LUT R25, R25, 0x3c, RZ, 0xc0, !PT ;  /* 0x0000003c19197812 */ /* 0x000fe200078ec0ff */
[----:B------:R-:W-:-:S04]  /*1310*/  IMAD.MOV R6, RZ, RZ, -R23 ;  /* 0x000000ffff067224 */ /* 0x000fc800078e0a17 */
[----:B------:R-:W-:-:S05]  /*1320*/  IMAD R9, R16, R6, R9 ;  /* 0x0000000610097224 */ /* 0x000fca00078e0209 */
        /* <DEDUP_REMOVED lines=9> */
[----:B------:R-:W1:Y:S01]  /*13c0*/  I2F.RP R8, R16 ;  /* 0x0000001000087306 */ /* 0x000e620000209400 */
[C---:B------:R-:W-:Y:S01]  /*13d0*/  IMAD.IADD R30, R21.reuse, 0x1, R20 ;  /* 0x00000001151e7824 */ /* 0x040fe200078e0214 */
[----:B------:R-:W2:Y:S01]  /*13e0*/  SHFL.IDX PT, R34, R38, R25, 0x1f ;  /* 0x00001f1926227589 */ /* 0x000ea200000e0000 */
[----:B------:R-:W-:Y:S01]  /*13f0*/  IMAD.MOV.U32 R22, RZ, RZ, R16 ;  /* 0x000000ffff167224 */ /* 0x000fe200078e0010 */
[----:B------:R-:W2:Y:S01]  /*1400*/  LDC R27, c[0x0][0x3c4] ;  /* 0x0000f100ff1b7b82 */ /* 0x000ea20000000800 */
[----:B------:R-:W-:Y:S01]  /*1410*/  IMAD.IADD R32, R21, 0x1, R30 ;  /* 0x0000000115207824 */ /* 0x000fe200078e021e */
[----:B------:R-:W-:-:S03]  /*1420*/  ISETP.GE.U32.AND P1, PT, R30, 0x400, PT ;  /* 0x000004001e00780c */ /* 0x000fc60003f26070 */
[----:B------:R-:W-:Y:S01]  /*1430*/  IMAD.IADD R24, R21, 0x1, R32 ;  /* 0x0000000115187824 */ /* 0x000fe200078e0220 */
[CC--:B------:R-:W-:Y:S02]  /*1440*/  SEL R9, R59.reuse, R58.reuse, !P1 ;  /* 0x0000003a3b097207 */ /* 0x0c0fe40004800000 */
[----:B------:R-:W-:Y:S02]  /*1450*/  ISETP.GE.U32.AND P2, PT, R32, 0x400, PT ;  /* 0x000004002000780c */ /* 0x000fe40003f46070 */
[----:B------:R-:W-:Y:S01]  /*1460*/  ISETP.GE.U32.AND P6, PT, R24, 0x400, PT ;  /* 0x000004001800780c */ /* 0x000fe20003fc6070 */
[----:B-1----:R-:W1:Y:S01]  /*1470*/  MUFU.RCP R8, R8 ;  /* 0x0000000800087308 */ /* 0x002e620000001000 */
[----:B------:R-:W-:-:S04]  /*1480*/  SEL R11, R59, R58, !P2 ;  /* 0x0000003a3b0b7207 */ /* 0x000fc80005000000 */
[----:B------:R-:W-:Y:S02]  /*1490*/  IABS R15, R11 ;  /* 0x0000000b000f7213 */ /* 0x000fe40000000000 */
[-C--:B------:R-:W-:Y:S01]  /*14a0*/  LOP3.LUT R11, R11, R14.reuse, RZ, 0x3c, !PT ;  /* 0x0000000e0b0b7212 */ /* 0x080fe200078e3cff */
[----:B-1----:R-:W-:Y:S01]  /*14b0*/  VIADD R6, R8, 0xffffffe ;  /* 0x0ffffffe08067836 */ /* 0x002fe20000000000 */
[----:B------:R-:W-:Y:S02]  /*14c0*/  IABS R8, R9 ;  /* 0x0000000900087213 */ /* 0x000fe40000000000 */
[----:B------:R-:W-:Y:S01]  /*14d0*/  LOP3.LUT R9, R9, R14, RZ, 0x3c, !PT ;  /* 0x0000000e09097212 */ /* 0x000fe200078e3cff */
[----:B------:R1:W3:Y:S03]  /*14e0*/  F2I.FTZ.U32.TRUNC.NTZ R7, R6 ;  /* 0x0000000600077305 */ /* 0x0002e6000021f000 */
[----:B------:R-:W-:Y:S01]  /*14f0*/  ISETP.GE.AND P4, PT, R9, RZ, PT ;  /* 0x000000ff0900720c */ /* 0x000fe20003f86270 */
[----:B-1----:R-:W-:-:S02]  /*1500*/  IMAD.MOV.U32 R6, RZ, RZ, RZ ;  /* 0x000000ffff067224 */ /* 0x002fc400078e00ff */
[----:B---3--:R-:W-:-:S04]  /*1510*/  IMAD.MOV R23, RZ, RZ, -R7 ;  /* 0x000000ffff177224 */ /* 0x008fc800078e0a07 */
[----:B------:R-:W-:-:S04]  /*1520*/  IMAD R23, R23, R16, RZ ;  /* 0x0000001017177224 */ /* 0x000fc800078e02ff */
[----:B------:R-:W-:-:S04]  /*1530*/  IMAD.HI.U32 R23, R7, R23, R6 ;  /* 0x0000001707177227 */ /* 0x000fc800078e0006 */
[----:B------:R-:W-:Y:S02]  /*1540*/  IMAD.MOV.U32 R7, RZ, RZ, R8 ;  /* 0x000000ffff077224 */ /* 0x000fe400078e0008 */
[----:B------:R-:W-:-:S04]  /*1550*/  IMAD.HI.U32 R8, R23, R15, RZ ;  /* 0x0000000f17087227 */ /* 0x000fc800078e00ff */
[----:B------:R-:W-:-:S04]  /*1560*/  IMAD.HI.U32 R6, R23, R7, RZ ;  /* 0x0000000717067227 */ /* 0x000fc800078e00ff */
[----:B------:R-:W-:Y:S02]  /*1570*/  IMAD.MOV R10, RZ, RZ, -R6 ;  /* 0x000000ffff0a7224 */ /* 0x000fe400078e0a06 */
[----:B------:R-:W-:Y:S02]  /*1580*/  IMAD.MOV R12, RZ, RZ, -R8 ;  /* 0x000000ffff0c7224 */ /* 0x000fe400078e0a08 */
[C---:B------:R-:W-:Y:S02]  /*1590*/  IMAD R7, R16.reuse, R10, R7 ;  /* 0x0000000a10077224 */ /* 0x040fe400078e0207 */
[----:B------:R-:W-:-:S03]  /*15a0*/  IMAD R15, R16, R12, R15 ;  /* 0x0000000c100f7224 */ /* 0x000fc600078e020f */
[C---:B------:R-:W-:Y:S02]  /*15b0*/  ISETP.GT.U32.AND P5, PT, R22.reuse, R7, PT ;  /* 0x000000071600720c */ /* 0x040fe40003fa4070 */
[----:B------:R-:W-:-:S11]  /*15c0*/  ISETP.GT.U32.AND P1, PT, R22, R15, PT ;  /* 0x0000000f1600720c */ /* 0x000fd60003f24070 */
[--C-:B------:R-:W-:Y:S02]  /*15d0*/  @!P5 IMAD.IADD R7, R7, 0x1, -R16.reuse ;  /* 0x000000010707d824 */ /* 0x100fe400078e0a10 */
[----:B------:R-:W-:Y:S02]  /*15e0*/  @!P1 IMAD.IADD R15, R15, 0x1, -R16 ;  /* 0x000000010f0f9824 */ /* 0x000fe400078e0a10 */
[----:B------:R-:W-:Y:S01]  /*15f0*/  @!P5 VIADD R6, R6, 0x1 ;  /* 0x000000010606d836 */ /* 0x000fe20000000000 */
[-C--:B------:R-:W-:Y:S01]  /*1600*/  ISETP.GE.U32.AND P3, PT, R7, R22.reuse, PT ;  /* 0x000000160700720c */ /* 0x080fe20003f66070 */
[----:B------:R-:W-:Y:S01]  /*1610*/  @!P1 VIADD R8, R8, 0x1 ;  /* 0x0000000108089836 */ /* 0x000fe20000000000 */
[----:B------:R-:W-:Y:S02]  /*1620*/  ISETP.GE.U32.AND P2, PT, R15, R22, PT ;  /* 0x000000160f00720c */ /* 0x000fe40003f46070 */
[----:B------:R-:W-:Y:S02]  /*1630*/  ISETP.GE.AND P5, PT, R11, RZ, PT ;  /* 0x000000ff0b00720c */ /* 0x000fe40003fa6270 */
[----:B------:R-:W-:-:S04]  /*1640*/  SEL R15, R59, R58, !P6 ;  /* 0x0000003a3b0f7207 */ /* 0x000fc80007000000 */
[----:B------:R-:W-:Y:S02]  /*1650*/  IABS R11, R15 ;  /* 0x0000000f000b7213 */ /* 0x000fe40000000000 */
[----:B------:R-:W-:Y:S01]  /*1660*/  LOP3.LUT R15, R15, R14, RZ, 0x3c, !PT ;  /* 0x0000000e0f0f7212 */ /* 0x000fe200078e3cff */
[----:B------:R-:W-:Y:S01]  /*1670*/  @P3 VIADD R6, R6, 0x1 ;  /* 0x0000000106063836 */ /* 0x000fe20000000000 */
[----:B--2---:R-:W-:Y:S01]  /*1680*/  ISETP.GE.AND P3, PT, R34, R27, PT ;  /* 0x0000001b2200720c */ /* 0x004fe20003f66270 */
[----:B------:R-:W-:Y:S01]  /*1690*/  @P2 VIADD R8, R8, 0x1 ;  /* 0x0000000108082836 */ /* 0x000fe20000000000 */
[----:B------:R-:W-:Y:S01]  /*16a0*/  ISETP.GE.AND P6, PT, R15, RZ, PT ;  /* 0x000000ff0f00720c */ /* 0x000fe20003fc6270 */
[----:B------:R-:W-:Y:S02]  /*16b0*/  @!P4 IMAD.MOV R7, RZ, RZ, -R6 ;  /* 0x000000ffff07c224 */ /* 0x000fe400078e0a06 */
[----:B------:R-:W-:Y:S02]  /*16c0*/  IMAD.MOV.U32 R10, RZ, RZ, R8 ;  /* 0x000000ffff0a7224 */ /* 0x000fe400078e0008 */
[----:B------:R-:W-:-:S04]  /*16d0*/  IMAD.HI.U32 R8, R23, R11, RZ ;  /* 0x0000000b17087227 */ /* 0x000fc800078e00ff */
[----:B------:R-:W-:Y:S01]  /*16e0*/  @!P4 IMAD.MOV.U32 R6, RZ, RZ, R7 ;  /* 0x000000ffff06c224 */ /* 0x000fe200078e0007 */
[----:B------:R-:W-:Y:S01]  /*16f0*/  SHF.R.U32.HI R7, RZ, 0x5, R30 ;  /* 0x00000005ff077819 */ /* 0x000fe2000001161e */
[----:B------:R-:W-:Y:S01]  /*1700*/  @!P5 IMAD.MOV R9, RZ, RZ, -R10 ;  /* 0x000000ffff09d224 */ /* 0x000fe200078e0a0a */
[----:B------:R-:W1:Y:S01]  /*1710*/  @!P3 LDC R37, c[0x0][0x3c8] ;  /* 0x0000f200ff25bb82 */ /* 0x000e620000000800 */
[----:B------:R-:W-:Y:S01]  /*1720*/  IMAD.MOV R12, RZ, RZ, -R8 ;  /* 0x000000ffff0c7224 */ /* 0x000fe200078e0a08 */
[----:B------:R-:W-:Y:S01]  /*1730*/  LOP3.LUT R7, R7, 0x3c, RZ, 0xc0, !PT ;  /* 0x0000003c07077812 */ /* 0x000fe200078ec0ff */
[----:B------:R-:W-:Y:S01]  /*1740*/  @!P5 IMAD.MOV.U32 R10, RZ, RZ, R9 ;  /* 0x000000ffff0ad224 */ /* 0x000fe200078e0009 */
[C---:B------:R-:W-:Y:S01]  /*1750*/  SEL R6, R13.reuse, R6, !P0 ;  /* 0x000000060d067207 */ /* 0x040fe20004000000 */
[----:B------:R-:W-:Y:S01]  /*1760*/  IMAD R11, R16, R12, R11 ;  /* 0x0000000c100b7224 */ /* 0x000fe200078e020b */
[----:B------:R-:W-:Y:S01]  /*1770*/  SHF.R.U32.HI R9, RZ, 0x5, R32 ;  /* 0x00000005ff097819 */ /* 0x000fe20000011620 */
[----:B------:R-:W2:Y:S01]  /*1780*/  @!P3 S2R R35, SR_CgaCtaId ;  /* 0x000000000023b919 */ /* 0x000ea20000008800 */
[----:B------:R-:W-:-:S02]  /*1790*/  SEL R10, R13, R10, !P0 ;  /* 0x0000000a0d0a7207 */ /* 0x000fc40004000000 */
[----:B------:R-:W-:Y:S01]  /*17a0*/  LOP3.LUT R9, R9, 0x3c, RZ, 0xc0, !PT ;  /* 0x0000003c09097812 */ /* 0x000fe200078ec0ff */
[----:B------:R3:W4:Y:S01]  /*17b0*/  SHFL.IDX PT, R40, R6, R7, 0x1f ;  /* 0x00001f0706287589 */ /* 0x00072200000e0000 */
[----:B------:R-:W-:Y:S02]  /*17c0*/  ISETP.GT.U32.AND P5, PT, R22, R11, PT ;  /* 0x0000000b1600720c */ /* 0x000fe40003fa4070 */
[----:B------:R-:W-:Y:S01]  /*17d0*/  @!P3 MOV R15, 0x400 ;  /* 0x00000400000fb802 */ /* 0x000fe20000000f00 */
[----:B------:R5:W2:Y:S04]  /*17e0*/  SHFL.IDX PT, R36, R10, R9, 0x1f ;  /* 0x00001f090a247589 */ /* 0x000aa800000e0000 */
[----:B------:R-:W-:Y:S01]  /*17f0*/  @!P3 VIADD R42, R15, 0x4000 ;  /* 0x000040000f2ab836 */ /* 0x000fe20000000000 */
[----:B---3--:R-:W3:Y:S01]  /*1800*/  @!P3 LDC.64 R6, c[0x0][0x380] ;  /* 0x0000e000ff06bb82 */ /* 0x008ee20000000a00 */
[----:B-1----:R-:W-:Y:S01]  /*1810*/  @!P3 IMAD R34, R34, R37, RZ ;  /* 0x000000252222b224 */ /* 0x002fe200078e02ff */
[----:B-----5:R-:W-:-:S03]  /*1820*/  SHF.R.U32.HI R10, RZ, 0x5, R24 ;  /* 0x00000005ff0a7819 */ /* 0x020fc60000011618 */
[----:B------:R-:W-:Y:S01]  /*1830*/  @!P5 IMAD.IADD R11, R11, 0x1, -R16 ;  /* 0x000000010b0bd824 */ /* 0x000fe200078e0a10 */
[----:B------:R-:W-:Y:S01]  /*1840*/  @!P3 LOP3.LUT R37, R20, 0x70, RZ, 0xc0, !PT ;  /* 0x000000701425b812 */ /* 0x000fe200078ec0ff */
[----:B------:R-:W-:Y:S01]  /*1850*/  @!P5 VIADD R8, R8, 0x1 ;  /* 0x000000010808d836 */ /* 0x000fe20000000000 */
[----:B------:R-:W-:Y:S02]  /*1860*/  LOP3.LUT R25, R10, 0x3c, RZ, 0xc0, !PT ;  /* 0x0000003c0a197812 */ /* 0x000fe400078ec0ff */
[----:B------:R-:W-:Y:S02]  /*1870*/  ISETP.GE.U32.AND P4, PT, R11, R22, PT ;  /* 0x000000160b00720c */ /* 0x000fe40003f86070 */
[-C--:B----4-:R-:W-:Y:S02]  /*1880*/  ISETP.GE.AND P1, PT, R40, R27.reuse, PT ;  /* 0x0000001b2800720c */ /* 0x090fe40003f26270 */
[----:B--2---:R-:W-:Y:S02]  /*1890*/  ISETP.GE.AND P2, PT, R36, R27, PT ;  /* 0x0000001b2400720c */ /* 0x004fe40003f46270 */
[----:B------:R-:W-:-:S07]  /*18a0*/  @!P3 LEA R39, R35, R42, 0x18 ;  /* 0x0000002a2327b211 */ /* 0x000fce00078ec0ff */
[----:B------:R-:W-:Y:S01]  /*18b0*/  @P4 VIADD R8, R8, 0x1 ;  /* 0x0000000108084836 */ /* 0x000fe20000000000 */
[----:B---3--:R-:W-:Y:S02]  /*18c0*/  @!P3 IADD3 R6, P5, P4, R34, R6, R37 ;  /* 0x000000062206b210 */ /* 0x008fe40007cbe025 */
[----:B------:R-:W-:Y:S01]  /*18d0*/  @!P3 SHF.R.S32.HI R34, RZ, 0x1f, R34 ;  /* 0x0000001fff22b819 */ /* 0x000fe20000011422 */
[----:B------:R-:W1:Y:S01]  /*18e0*/  @!P1 LDC R41, c[0x0][0x3c8] ;  /* 0x0000f200ff299b82 */ /* 0x000e620000000800 */
[----:B------:R-:W-:Y:S01]  /*18f0*/  IMAD.MOV.U32 R12, RZ, RZ, R8 ;  /* 0x000000ffff0c7224 */ /* 0x000fe200078e0008 */
[----:B------:R-:W2:Y:S01]  /*1900*/  @!P1 S2R R31, SR_CgaCtaId ;  /* 0x00000000001f9919 */ /* 0x000ea20000008800 */
[----:B------:R-:W-:Y:S02]  /*1910*/  @!P3 IADD3.X R37, PT, PT, R34, R7, RZ, P5, P4 ;  /* 0x000000072225b210 */ /* 0x000fe40002fe84ff */
[----:B------:R-:W-:Y:S01]  /*1920*/  @!P6 IMAD.MOV R11, RZ, RZ, -R12 ;  /* 0x000000ffff0be224 */ /* 0x000fe200078e0a0c */
[----:B------:R-:W3:Y:S01]  /*1930*/  @!P2 S2R R29, SR_CgaCtaId ;  /* 0x00000000001da919 */ /* 0x000ee20000008800 */
[----:B------:R-:W-:Y:S01]  /*1940*/  @!P1 LOP3.LUT R35, R30, 0x70, RZ, 0xc0, !PT ;  /* 0x000000701e239812 */ /* 0x000fe200078ec0ff */
[----:B------:R-:W4:Y:S01]  /*1950*/  @!P1 LDC.64 R8, c[0x0][0x380] ;  /* 0x0000e000ff089b82 */ /* 0x000f220000000a00 */
[----:B------:R-:W-:Y:S01]  /*1960*/  @!P6 IMAD.MOV.U32 R12, RZ, RZ, R11 ;  /* 0x000000ffff0ce224 */ /* 0x000fe200078e000b */
[----:B------:R-:W-:-:S02]  /*1970*/  @!P1 MOV R7, 0x400 ;  /* 0x0000040000079802 */ /* 0x000fc40000000f00 */
[----:B------:R-:W-:Y:S02]  /*1980*/  @!P2 MOV R34, 0x400 ;  /* 0x000004000022a802 */ /* 0x000fe40000000f00 */
[----:B------:R-:W-:Y:S02]  /*1990*/  SEL R38, R13, R12, !P0 ;  /* 0x0000000c0d267207 */ /* 0x000fe40004000000 */
[----:B------:R-:W5:Y:S01]  /*19a0*/  @!P2 LDC R33, c[0x0][0x3c8] ;  /* 0x0000f200ff21ab82 */ /* 0x000f620000000800 */
[----:B------:R-:W-:Y:S02]  /*19b0*/  @!P2 VIADD R34, R34, 0x4000 ;  /* 0x000040002222a836 */ /* 0x000fe40000000000 */
[----:B------:R3:W1:Y:S05]  /*19c0*/  SHFL.IDX PT, R12, R38, R25, 0x1f ;  /* 0x00001f19260c7589 */ /* 0x00066a00000e0000 */
[----:B------:R-:W3:Y:S01]  /*19d0*/  @!P2 LDC.64 R10, c[0x0][0x380] ;  /* 0x0000e000ff0aab82 */ /* 0x000ee20000000a00 */
[----:B-1----:R-:W-:-:S05]  /*19e0*/  @!P1 IMAD R40, R40, R41, RZ ;  /* 0x0000002928289224 */ /* 0x002fca00078e02ff */
[----:B----4-:R-:W-:Y:S01]  /*19f0*/  @!P1 IADD3 R35, P4, P5, R40, R8, R35 ;  /* 0x0000000828239210 */ /* 0x010fe20007d9e023 */
[----:B------:R-:W-:Y:S01]  /*1a00*/  @!P1 VIADD R8, R7, 0x4000 ;  /* 0x0000400007089836 */ /* 0x000fe20000000000 */
[----:B------:R-:W-:Y:S02]  /*1a10*/  @!P1 SHF.R.S32.HI R40, RZ, 0x1f, R40 ;  /* 0x0000001fff289819 */ /* 0x000fe40000011428 */
[----:B------:R-:W-:Y:S02]  /*1a20*/  @!P2 LOP3.LUT R7, R32, 0x70, RZ, 0xc0, !PT ;  /* 0x000000702007a812 */ /* 0x000fe400078ec0ff */
[----:B------:R-:W-:Y:S01]  /*1a30*/  @!P1 IADD3.X R40, PT, PT, R40, R9, RZ, P4, P5 ;  /* 0x0000000928289210 */ /* 0x000fe200027ea4ff */
[----:B------:R-:W-:Y:S01]  /*1a40*/  @!P3 IMAD.IADD R9, R39, 0x1, R20 ;  /* 0x000000012709b824 */ /* 0x000fe200078e0214 */
[----:B--2---:R-:W-:Y:S01]  /*1a50*/  @!P1 LEA R15, R31, R8, 0x18 ;  /* 0x000000081f0f9211 */ /* 0x004fe200078ec0ff */
[----:B-----5:R-:W-:Y:S01]  /*1a60*/  @!P2 IMAD R33, R36, R33, RZ ;  /* 0x000000212421a224 */ /* 0x020fe200078e02ff */
[----:B---3--:R-:W-:-:S03]  /*1a70*/  @!P2 LEA R25, R29, R34, 0x18 ;  /* 0x000000221d19a211 */ /* 0x008fc600078ec0ff */
[----:B------:R-:W-:Y:S01]  /*1a80*/  @!P1 IMAD.IADD R15, R15, 0x1, R30 ;  /* 0x000000010f0f9824 */ /* 0x000fe200078e021e */
[----:B------:R-:W-:Y:S01]  /*1a90*/  @!P2 SHF.R.S32.HI R8, RZ, 0x1f, R33 ;  /* 0x0000001fff08a819 */ /* 0x000fe20000011421 */
[----:B------:R-:W-:Y:S01]  /*1aa0*/  @!P2 IMAD.IADD R25, R25, 0x1, R32 ;  /* 0x000000011919a824 */ /* 0x000fe200078e0220 */
[----:B------:R-:W-:Y:S01]  /*1ab0*/  @!P2 IADD3 R10, P4, P5, R33, R10, R7 ;  /* 0x0000000a210aa210 */ /* 0x000fe20007d9e007 */
[----:B------:R-:W-:-:S03]  /*1ac0*/  @!P3 IMAD.MOV.U32 R7, RZ, RZ, R37 ;  /* 0x000000ffff07b224 */ /* 0x000fc600078e0025 */
[----:B------:R-:W-:Y:S02]  /*1ad0*/  @!P2 IADD3.X R11, PT, PT, R8, R11, RZ, P4, P5 ;  /* 0x0000000b080ba210 */ /* 0x000fe400027ea4ff */
[----:B------:R1:W-:Y:S02]  /*1ae0*/  @!P3 LDGSTS.E.BYPASS.LTC128B.128 [R9], desc[UR6][R6.64] ;  /* 0x000000000609bfae */ /* 0x0003e4000b981a06 */
[----:B-1----:R-:W-:Y:S02]  /*1af0*/  @!P1 IMAD.MOV.U32 R6, RZ, RZ, R35 ;  /* 0x000000ffff069224 */ /* 0x002fe400078e0023 */
[----:B------:R-:W-:-:S05]  /*1b00*/  @!P1 IMAD.MOV.U32 R7, RZ, RZ, R40 ;  /* 0x000000ffff079224 */ /* 0x000fca00078e0028 */
[----:B------:R1:W-:Y:S02]  /*1b10*/  @!P1 LDGSTS.E.BYPASS.LTC128B.128 [R15], desc[UR6][R6.64] ;  /* 0x00000000060f9fae */ /* 0x0003e4000b981a06 */
[----:B-1----:R-:W-:Y:S02]  /*1b20*/  @!P2 IMAD.MOV.U32 R6, RZ, RZ, R10 ;  /* 0x000000ffff06a224 */ /* 0x002fe400078e000a */
[----:B------:R-:W-:-:S05]  /*1b30*/  @!P2 IMAD.MOV.U32 R7, RZ, RZ, R11 ;  /* 0x000000ffff07a224 */ /* 0x000fca00078e000b */
[----:B------:R2:W-:Y:S02]  /*1b40*/  @!P2 LDGSTS.E.BYPASS.LTC128B.128 [R25], desc[UR6][R6.64] ;  /* 0x000000000619afae */ /* 0x0005e4000b981a06 */
.L_x_52:
[----:B------:R-:W-:Y:S01]  /*1b50*/  ISETP.GE.AND P1, PT, R12, R27, PT ;  /* 0x0000001b0c00720c */ /* 0x000fe20003f26270 */
[----:B------:R-:W-:-:S12]  /*1b60*/  BSSY.RECONVERGENT B1, `(.L_x_15) ;  /* 0x0000010000017945 */ /* 0x000fd80003800200 */
[----:B------:R-:W-:Y:S05]  /*1b70*/  @P1 BRA `(.L_x_16) ;  /* 0x0000000000381947 */ /* 0x000fea0003800000 */
[----:B------:R-:W3:Y:S01]  /*1b80*/  S2UR UR5, SR_CgaCtaId ;  /* 0x00000000000579c3 */ /* 0x000ee20000008800 */
[----:B------:R-:W-:Y:S01]  /*1b90*/  UMOV UR4, 0x400 ;  /* 0x0000040000047882 */ /* 0x000fe20000000000 */
[----:B-12---:R-:W-:Y:S01]  /*1ba0*/  IMAD R7, R12, UR14, RZ ;  /* 0x0000000e0c077c24 */ /* 0x006fe2000f8e02ff */
[----:B------:R-:W-:Y:S01]  /*1bb0*/  UIADD3 UR4, UPT, UPT, UR4, 0x4000, URZ ;  /* 0x0000400004047890 */ /* 0x000fe2000fffe0ff */
[----:B------:R-:W-:-:S04]  /*1bc0*/  LOP3.LUT R6, R24, 0x70, RZ, 0xc0, !PT ;  /* 0x0000007018067812 */ /* 0x000fc800078ec0ff */
[----:B------:R-:W-:Y:S02]  /*1bd0*/  IADD3 R6, P1, P2, R7, UR8, R6 ;  /* 0x0000000807067c10 */ /* 0x000fe4000fa3e006 */
[----:B------:R-:W-:-:S04]  /*1be0*/  SHF.R.S32.HI R7, RZ, 0x1f, R7 ;  /* 0x0000001fff077819 */ /* 0x000fc80000011407 */
[----:B------:R-:W-:Y:S01]  /*1bf0*/  IADD3.X R7, PT, PT, R7, UR9, RZ, P1, P2 ;  /* 0x0000000907077c10 */ /* 0x000fe20008fe44ff */
[----:B---3--:R-:W-:-:S06]  /*1c00*/  ULEA UR4, UR5, UR4, 0x18 ;  /* 0x0000000405047291 */ /* 0x008fcc000f8ec0ff */
[----:B------:R-:W-:-:S05]  /*1c10*/  VIADD R9, R24, UR4 ;  /* 0x0000000418097c36 */ /* 0x000fca0008000000 */
[----:B------:R-:W-:Y:S01]  /*1c20*/  @!PT LDS RZ, [RZ] ;  /* 0x00000000fffff984 */ /* 0x000fe20000000800 */
[----:B------:R-:W-:Y:S01]  /*1c30*/  @!PT LDS RZ, [RZ] ;  /* 0x00000000fffff984 */ /* 0x000fe20000000800 */
[----:B------:R-:W-:Y:S01]  /*1c40*/  @!PT LDS RZ, [RZ] ;  /* 0x00000000fffff984 */ /* 0x000fe20000000800 */
[----:B------:R3:W-:Y:S02]  /*1c50*/  LDGSTS.E.BYPASS.LTC128B.128 [R9], desc[UR6][R6.64] ;  /* 0x0000000006097fae */ /* 0x0007e4000b981a06 */
.L_x_16:
[----:B------:R-:W-:Y:S05]  /*1c60*/  BSYNC.RECONVERGENT B1 ;  /* 0x0000000000017941 */ /* 0x000fea0003800200 */
.L_x_15:
[----:B------:R-:W-:-:S05]  /*1c70*/  IMAD.IADD R20, R21, 0x1, R24 ;  /* 0x0000000115147824 */ /* 0x000fca00078e0218 */
[----:B------:R-:W-:-:S13]  /*1c80*/  ISETP.GE.U32.AND P1, PT, R20, 0x800, PT ;  /* 0x000008001400780c */ /* 0x000fda0003f26070 */
[----:B------:R-:W-:Y:S05]  /*1c90*/  @!P1 BRA `(.L_x_17) ;  /* 0xfffffff4006c9947 */ /* 0x000fea000383ffff */
.L_x_7:
[----:B-1234-:R-:W-:Y:S05]  /*1ca0*/  BSYNC B0 ;  /* 0x0000000000007941 */ /* 0x01efea0003800000 */
.L_x_6:
[----:B------:R-:W1:Y:S01]  /*1cb0*/  LDC R42, c[0x0][0x3c8] ;  /* 0x0000f200ff2a7b82 */ /* 0x000e620000000800 */
[----:B------:R-:W0:Y:S01]  /*1cc0*/  LDGDEPBAR ;  /* 0x00000000000079af */ /* 0x000e220000000000 */
[----:B------:R-:W-:Y:S02]  /*1cd0*/  CS2R R54, SRZ ;  /* 0x0000000000367805 */ /* 0x000fe4000001ff00 */
[----:B------:R-:W-:Y:S02]  /*1ce0*/  CS2R R52, SRZ ;  /* 0x0000000000347805 */ /* 0x000fe4000001ff00 */
[----:B-1----:R-:W-:Y:S02]  /*1cf0*/  ISETP.GE.AND P1, PT, R42, 0x80, PT ;  /* 0x000000802a00780c */ /* 0x002fe40003f26270 */
[----:B------:R-:W-:-:S04]  /*1d00*/  SHF.R.S32.HI R9, RZ, 0x1f, R42 ;  /* 0x0000001fff097819 */ /* 0x000fc8000001142a */
[----:B------:R-:W-:-:S07]  /*1d10*/  LEA.HI R9, R9, R42, RZ, 0x7 ;  /* 0x0000002a09097211 */ /* 0x000fce00078f38ff */
[----:B------:R-:W-:Y:S05]  /*1d20*/  @!P1 BRA `(.L_x_18) ;  /* 0x0000002800fc9947 */ /* 0x000fea0003800000 */
[----:B------:R-:W1:Y:S01]  /*1d30*/  I2F.RP R8, R16 ;  /* 0x0000001000087306 */ /* 0x000e620000209400 */
[----:B------:R-:W-:Y:S01]  /*1d40*/  IMAD R5, R5, UR12, RZ ;  /* 0x0000000c05057c24 */ /* 0x000fe2000f8e02ff */
[----:B------:R-:W2:Y:S01]  /*1d50*/  LDCU UR5, c[0x0][0x3cc] ;  /* 0x00007980ff0577ac */ /* 0x000ea20008000800 */
[----:B------:R-:W-:Y:S01]  /*1d60*/  IMAD.IADD R17, R60, 0x1, R17 ;  /* 0x000000013c117824 */ /* 0x000fe200078e0211 */
[----:B------:R-:W-:Y:S01]  /*1d70*/  SHF.R.S32.HI R9, RZ, 0x7, R9 ;  /* 0x00000007ff097819 */ /* 0x000fe20000011409 */
[----:B------:R-:W-:Y:S01]  /*1d80*/  IMAD.SHL.U32 R6, R5, 0x10, RZ ;  /* 0x0000001005067824 */ /* 0x000fe200078e00ff */
[----:B------:R-:W-:Y:S01]  /*1d90*/  SHF.R.U32.HI R40, RZ, 0x1, R57 ;  /* 0x00000001ff287819 */ /* 0x000fe20000011639 */
[----:B------:R-:W-:Y:S01]  /*1da0*/  IMAD.MOV.U32 R36, RZ, RZ, 0x1 ;  /* 0x00000001ff247424 */ /* 0x000fe200078e00ff */
[----:B------:R-:W-:Y:S01]  /*1db0*/  SHF.R.U32.HI R17, RZ, 0x7, R17 ;  /* 0x00000007ff117819 */ /* 0x000fe20000011611 */
[----:B------:R-:W3:Y:S01]  /*1dc0*/  I2F.U32.RP R7, R6 ;  /* 0x0000000600077306 */ /* 0x000ee20000209000 */
[C-C-:B------:R-:W-:Y:S01]  /*1dd0*/  IMAD.IADD R48, R56.reuse, 0x1, R6.reuse ;  /* 0x0000000138307824 */ /* 0x140fe200078e0206 */
[----:B------:R-:W-:Y:S01]  /*1de0*/  LOP3.LUT R45, R56, 0x70, RZ, 0xc0, !PT ;  /* 0x00000070382d7812 */ /* 0x000fe200078ec0ff */
[----:B------:R-:W-:Y:S01]  /*1df0*/  IMAD.MOV R25, RZ, RZ, -R6 ;  /* 0x000000ffff197224 */ /* 0x000fe200078e0a06 */
[----:B------:R-:W-:Y:S01]  /*1e00*/  CS2R R52, SRZ ;  /* 0x0000000000347805 */ /* 0x000fe2000001ff00 */
[----:B------:R-:W-:Y:S01]  /*1e10*/  IMAD.MOV.U32 R35, RZ, RZ, RZ ;  /* 0x000000ffff237224 */ /* 0x000fe200078e00ff */
[----:B------:R-:W-:-:S02]  /*1e20*/  VIMNMX.U32 R15, PT, PT, R48, 0x800, !PT ;  /* 0x00000800300f7848 */ /* 0x000fc40007fe0000 */
[----:B------:R-:W-:Y:S01]  /*1e30*/  CS2R R54, SRZ ;  /* 0x0000000000367805 */ /* 0x000fe2000001ff00 */
[----:B-1----:R-:W1:Y:S01]  /*1e40*/  MUFU.RCP R8, R8 ;  /* 0x0000000800087308 */ /* 0x002e620000001000 */
[----:B------:R-:W-:Y:S01]  /*1e50*/  ISETP.GE.U32.AND P1, PT, R48, 0x400, PT ;  /* 0x000004003000780c */ /* 0x000fe20003f26070 */
[----:B------:R-:W-:Y:S01]  /*1e60*/  IMAD.IADD R15, R15, 0x1, -R6 ;  /* 0x000000010f0f7824 */ /* 0x000fe200078e0a06 */
[----:B--2---:R-:W-:Y:S01]  /*1e70*/  USHF.R.S32.HI UR4, URZ, 0x1f, UR5 ;  /* 0x0000001fff047899 */ /* 0x004fe20008011405 */
[----:B------:R-:W-:Y:S02]  /*1e80*/  SHF.R.U32.HI R37, RZ, 0x5, R48 ;  /* 0x00000005ff257819 */ /* 0x000fe40000011630 */
[----:B------:R-:W-:Y:S02]  /*1e90*/  LOP3.LUT R40, R40, 0x3c, RZ, 0xc0, !PT ;  /* 0x0000003c28287812 */ /* 0x000fe400078ec0ff */
[----:B---3--:R-:W2:Y:S01]  /*1ea0*/  MUFU.RCP R7, R7 ;  /* 0x0000000700077308 */ /* 0x008ea20000001000 */
[----:B------:R-:W-:Y:S01]  /*1eb0*/  ISETP.NE.AND P2, PT, R15, R56, PT ;  /* 0x000000380f00720c */ /* 0x000fe20003f45270 */
[----:B------:R-:W-:Y:S01]  /*1ec0*/  ULEA.HI UR4, UR4, UR5, URZ, 0x7 ;  /* 0x0000000504047291 */ /* 0x000fe2000f8f38ff */
[----:B------:R-:W-:-:S03]  /*1ed0*/  LOP3.LUT R37, R37, 0x3c, RZ, 0xc0, !PT ;  /* 0x0000003c25257812 */ /* 0x000fc600078ec0ff */
[----:B------:R-:W-:Y:S01]  /*1ee0*/  USHF.R.S32.HI UR4, URZ, 0x7, UR4 ;  /* 0x00000007ff047899 */ /* 0x000fe20008011404 */
[----:B-1----:R-:W-:-:S05]  /*1ef0*/  VIADD R20, R8, 0xffffffe ;  /* 0x0ffffffe08147836 */ /* 0x002fca0000000000 */
[----:B------:R-:W-:Y:S01]  /*1f00*/  IMAD R18, R18, UR4, R17 ;  /* 0x0000000412127c24 */ /* 0x000fe2000f8e0211 */
[----:B------:R1:W3:Y:S03]  /*1f10*/  F2I.FTZ.U32.TRUNC.NTZ R21, R20 ;  /* 0x0000001400157305 */ /* 0x0002e6000021f000 */
[----:B------:R-:W-:Y:S02]  /*1f20*/  IMAD R51, R18, R9, RZ ;  /* 0x0000000912337224 */ /* 0x000fe400078e02ff */
[----:B--2---:R-:W-:Y:S01]  /*1f30*/  VIADD R10, R7, 0xffffffe ;  /* 0x0ffffffe070a7836 */ /* 0x004fe20000000000 */
[----:B------:R-:W-:-:S03]  /*1f40*/  VIMNMX.U32 R7, PT, PT, R48, 0x2000, !PT ;  /* 0x0000200030077848 */ /* 0x000fc60007fe0000 */
[----:B------:R2:W4:Y:S01]  /*1f50*/  F2I.FTZ.U32.TRUNC.NTZ R11, R10 ;  /* 0x0000000a000b7305 */ /* 0x000522000021f000 */
[----:B-1----:R-:W-:Y:S02]  /*1f60*/  IMAD.MOV.U32 R20, RZ, RZ, RZ ;  /* 0x000000ffff147224 */ /* 0x002fe400078e00ff */
[----:B------:R-:W-:Y:S02]  /*1f70*/  IMAD.IADD R7, R7, 0x1, -R6 ;  /* 0x0000000107077824 */ /* 0x000fe400078e0a06 */
[----:B---3--:R-:W-:Y:S02]  /*1f80*/  IMAD.MOV R23, RZ, RZ, -R21 ;  /* 0x000000ffff177224 */ /* 0x008fe400078e0a15 */
[----:B--2---:R-:W-:Y:S02]  /*1f90*/  IMAD.MOV.U32 R10, RZ, RZ, RZ ;  /* 0x000000ffff0a7224 */ /* 0x004fe400078e00ff */
[----:B------:R-:W-:-:S04]  /*1fa0*/  IMAD R23, R23, R16, RZ ;  /* 0x0000001017177224 */ /* 0x000fc800078e02ff */
[----:B------:R-:W-:Y:S01]  /*1fb0*/  IMAD.HI.U32 R20, R21, R23, R20 ;  /* 0x0000001715147227 */ /* 0x000fe200078e0014 */
[----:B------:R-:W-:Y:S02]  /*1fc0*/  SEL R23, R59, R58, !P1 ;  /* 0x0000003a3b177207 */ /* 0x000fe40004800000 */
[-C--:B------:R-:W-:Y:S01]  /*1fd0*/  ISETP.NE.AND P1, PT, R7, R56.reuse, PT ;  /* 0x000000380700720c */ /* 0x080fe20003f25270 */
[----:B----4-:R-:W-:Y:S01]  /*1fe0*/  IMAD R21, R25, R11, RZ ;  /* 0x0000000b19157224 */ /* 0x010fe200078e02ff */
[----:B------:R-:W-:Y:S02]  /*1ff0*/  IABS R25, R23 ;  /* 0x0000001700197213 */ /* 0x000fe40000000000 */
[----:B------:R-:W-:Y:S01]  /*2000*/  SEL R47, RZ, 0x1, !P1 ;  /* 0x00000001ff2f7807 */ /* 0x000fe20004800000 */
[----:B------:R-:W-:Y:S01]  /*2010*/  IMAD.HI.U32 R10, R11, R21, R10 ;  /* 0x000000150b0a7227 */ /* 0x000fe200078e000a */
[----:B------:R-:W-:Y:S02]  /*2020*/  SEL R11, RZ, 0x1, !P2 ;  /* 0x00000001ff0b7807 */ /* 0x000fe40005000000 */
[-C--:B------:R-:W-:Y:S01]  /*2030*/  IADD3 R7, PT, PT, R7, -R56.reuse, -R47 ;  /* 0x8000003807077210 */ /* 0x080fe20007ffe82f */
[----:B------:R-:W-:Y:S01]  /*2040*/  IMAD.HI.U32 R22, R20, R25, RZ ;  /* 0x0000001914167227 */ /* 0x000fe200078e00ff */
[----:B------:R-:W-:-:S02]  /*2050*/  IADD3 R21, PT, PT, R15, -R56, -R11 ;  /* 0x800000380f157210 */ /* 0x000fc40007ffe80b */
[----:B------:R-:W-:Y:S01]  /*2060*/  LOP3.LUT R14, R23, R14, RZ, 0x3c, !PT ;  /* 0x0000000e170e7212 */ /* 0x000fe200078e3cff */
[----:B------:R-:W-:-:S04]  /*2070*/  IMAD.HI.U32 R12, R10, R7, RZ ;  /* 0x000000070a0c7227 */ /* 0x000fc800078e00ff */
[----:B------:R-:W-:-:S04]  /*2080*/  IMAD.HI.U32 R20, R10, R21, RZ ;  /* 0x000000150a147227 */ /* 0x000fc800078e00ff */
[----:B------:R-:W-:Y:S02]  /*2090*/  IMAD.MOV R8, RZ, RZ, -R20 ;  /* 0x000000ffff087224 */ /* 0x000fe400078e0a14 */
[----:B------:R-:W-:Y:S02]  /*20a0*/  IMAD.MOV R15, RZ, RZ, -R12 ;  /* 0x000000ffff0f7224 */ /* 0x000fe400078e0a0c */
[C---:B------:R-:W-:Y:S02]  /*20b0*/  IMAD R21, R6.reuse, R8, R21 ;  /* 0x0000000806157224 */ /* 0x040fe400078e0215 */
[----:B------:R-:W-:Y:S02]  /*20c0*/  IMAD.MOV R10, RZ, RZ, -R22 ;  /* 0x000000ffff0a7224 */ /* 0x000fe400078e0a16 */
[----:B------:R-:W-:Y:S01]  /*20d0*/  IMAD R15, R6, R15, R7 ;  /* 0x0000000f060f7224 */ /* 0x000fe200078e0207 */
[----:B------:R-:W-:Y:S01]  /*20e0*/  ISETP.GE.U32.AND P2, PT, R21, R6, PT ;  /* 0x000000061500720c */ /* 0x000fe20003f46070 */
[----:B------:R-:W-:-:S02]  /*20f0*/  IMAD R25, R16, R10, R25 ;  /* 0x0000000a10197224 */ /* 0x000fc400078e0219 */
[C---:B------:R-:W-:Y:S01]  /*2100*/  IMAD.SHL.U32 R8, R28.reuse, 0x80, RZ ;  /* 0x000000801c087824 */ /* 0x040fe200078e00ff */
[----:B------:R-:W-:Y:S01]  /*2110*/  ISETP.GE.U32.AND P1, PT, R15, R6, PT ;  /* 0x000000060f00720c */ /* 0x000fe20003f26070 */
[----:B------:R-:W-:Y:S01]  /*2120*/  IMAD.SHL.U32 R7, R28, 0x20, RZ ;  /* 0x000000201c077824 */ /* 0x000fe200078e00ff */
[----:B------:R-:W-:Y:S02]  /*2130*/  ISETP.GT.U32.AND P6, PT, R16, R25, PT ;  /* 0x000000191000720c */ /* 0x000fe40003fc4070 */
[----:B------:R-:W-:Y:S01]  /*2140*/  LOP3.LUT R10, R8, 0x380, RZ, 0xc0, !PT ;  /* 0x00000380080a7812 */ /* 0x000fe200078ec0ff */
[----:B------:R-:W-:-:S03]  /*2150*/  IMAD.SHL.U32 R8, R28, 0x2, RZ ;  /* 0x000000021c087824 */ /* 0x000fc600078e00ff */
[----:B------:R-:W-:Y:S01]  /*2160*/  LOP3.LUT R7, R10, 0x7c00, R7, 0xf8, !PT ;  /* 0x00007c000a077812 */ /* 0x000fe200078ef807 */
[----:B------:R-:W-:Y:S01]  /*2170*/  @P2 IMAD.IADD R21, R21, 0x1, -R6 ;  /* 0x0000000115152824 */ /* 0x000fe200078e0a06 */
[----:B------:R-:W-:Y:S01]  /*2180*/  SHF.R.U32.HI R49, RZ, 0x3, R10 ;  /* 0x00000003ff317819 */ /* 0x000fe2000001160a */
[----:B------:R-:W-:Y:S01]  /*2190*/  @P2 VIADD R20, R20, 0x1 ;  /* 0x0000000114142836 */ /* 0x000fe20000000000 */
[----:B------:R-:W-:Y:S01]  /*21a0*/  LOP3.LUT R8, R7, 0x30, R8, 0xf8, !PT ;  /* 0x0000003007087812 */ /* 0x000fe200078ef808 */
[----:B------:R-:W-:Y:S01]  /*21b0*/  @P1 IMAD.IADD R15, R15, 0x1, -R6 ;  /* 0x000000010f0f1824 */ /* 0x000fe200078e0a06 */
[----:B------:R-:W-:Y:S01]  /*21c0*/  ISETP.GE.U32.AND P5, PT, R21, R6, PT ;  /* 0x000000061500720c */ /* 0x000fe20003fa6070 */
[----:B------:R-:W-:Y:S01]  /*21d0*/  @!P6 IMAD.IADD R25, R25, 0x1, -R16 ;  /* 0x000000011919e824 */ /* 0x000fe200078e0a10 */
[----:B------:R-:W-:Y:S01]  /*21e0*/  LOP3.LUT R50, R49, R8, RZ, 0x3c, !PT ;  /* 0x0000000831327212 */ /* 0x000fe200078e3cff */
[----:B------:R-:W-:Y:S01]  /*21f0*/  @!P6 VIADD R22, R22, 0x1 ;  /* 0x000000011616e836 */ /* 0x000fe20000000000 */
[----:B------:R-:W-:Y:S01]  /*2200*/  ISETP.GE.U32.AND P4, PT, R15, R6, PT ;  /* 0x000000060f00720c */ /* 0x000fe20003f86070 */
[----:B------:R-:W-:Y:S01]  /*2210*/  IMAD.SHL.U32 R7, R19, 0x40, RZ ;  /* 0x0000004013077824 */ /* 0x000fe200078e00ff */
[----:B------:R-:W-:Y:S01]  /*2220*/  ISETP.GE.U32.AND P3, PT, R25, R16, PT ;  /* 0x000000101900720c */ /* 0x000fe20003f66070 */
[----:B------:R-:W-:Y:S01]  /*2230*/  @P1 VIADD R12, R12, 0x1 ;  /* 0x000000010c0c1836 */ /* 0x000fe20000000000 */
[----:B------:R-:W-:-:S02]  /*2240*/  ISETP.GE.AND P6, PT, R14, RZ, PT ;  /* 0x000000ff0e00720c */ /* 0x000fc40003fc6270 */
[----:B------:R-:W-:Y:S01]  /*2250*/  LOP3.LUT R49, R49, 0x40, R8, 0x1e, !PT ;  /* 0x0000004031317812 */ /* 0x000fe200078e1e08 */
[C---:B------:R-:W-:Y:S01]  /*2260*/  IMAD.IADD R8, R6.reuse, 0x1, R48 ;  /* 0x0000000106087824 */ /* 0x040fe200078e0230 */
[----:B------:R-:W-:Y:S01]  /*2270*/  ISETP.NE.U32.AND P1, PT, R6, RZ, PT ;  /* 0x000000ff0600720c */ /* 0x000fe20003f25070 */
[----:B------:R-:W-:Y:S01]  /*2280*/  @P5 VIADD R20, R20, 0x1 ;  /* 0x0000000114145836 */ /* 0x000fe20000000000 */
[----:B------:R-:W-:Y:S02]  /*2290*/  LOP3.LUT R19, RZ, R6, RZ, 0x33, !PT ;  /* 0x00000006ff137212 */ /* 0x000fe400078e33ff */
[-C--:B------:R-:W-:Y:S01]  /*22a0*/  LEA.HI R15, R57, R7.reuse, RZ, 0x1d ;  /* 0x00000007390f7211 */ /* 0x080fe200078fe8ff */
[----:B------:R-:W-:Y:S01]  /*22b0*/  @P4 VIADD R12, R12, 0x1 ;  /* 0x000000010c0c4836 */ /* 0x000fe20000000000 */
[-C--:B------:R-:W-:Y:S01]  /*22c0*/  LEA.HI R43, R48, R7.reuse, RZ, 0x19 ;  /* 0x00000007302b7211 */ /* 0x080fe200078fc8ff */
[----:B------:R-:W-:Y:S01]  /*22d0*/  @P3 VIADD R22, R22, 0x1 ;  /* 0x0000000116163836 */ /* 0x000fe20000000000 */
[----:B------:R-:W-:Y:S01]  /*22e0*/  LEA.HI R17, R8, R7, RZ, 0x19 ;  /* 0x0000000708117211 */ /* 0x000fe200078fc8ff */
[----:B------:R-:W-:Y:S01]  /*22f0*/  IMAD R44, R15, R42, RZ ;  /* 0x0000002a0f2c7224 */ /* 0x000fe200078e02ff */
[----:B------:R-:W-:Y:S01]  /*2300*/  SEL R46, R19, R20, !P1 ;  /* 0x00000014132e7207 */ /* 0x000fe20004800000 */
[----:B------:R-:W-:Y:S01]  /*2310*/  IMAD R43, R43, R42, RZ ;  /* 0x0000002a2b2b7224 */ /* 0x000fe200078e02ff */
[----:B------:R-:W-:Y:S01]  /*2320*/  SEL R12, R19, R12, !P1 ;  /* 0x0000000c130c7207 */ /* 0x000fe20004800000 */
[----:B------:R-:W-:-:S02]  /*2330*/  @!P6 IMAD.MOV R22, RZ, RZ, -R22 ;  /* 0x000000ffff16e224 */ /* 0x000fc400078e0a16 */
[----:B------:R-:W-:Y:S02]  /*2340*/  IMAD R42, R17, R42, RZ ;  /* 0x0000002a112a7224 */ /* 0x000fe400078e02ff */
[----:B------:R-:W-:Y:S01]  /*2350*/  IMAD.IADD R46, R11, 0x1, R46 ;  /* 0x000000010b2e7824 */ /* 0x000fe200078e022e */
[----:B------:R-:W-:Y:S01]  /*2360*/  SEL R8, R13, R22, !P0 ;  /* 0x000000160d087207 */ /* 0x000fe20004000000 */
[----:B------:R-:W-:Y:S01]  /*2370*/  IMAD.IADD R47, R47, 0x1, R12 ;  /* 0x000000012f2f7824 */ /* 0x000fe200078e020c */
[----:B------:R-:W-:Y:S02]  /*2380*/  SHF.R.S32.HI R10, RZ, 0x1f, R42 ;  /* 0x0000001fff0a7819 */ /* 0x000fe4000001142a */
[----:B------:R-:W-:-:S07]  /*2390*/  LOP3.LUT R41, R46, 0x3, RZ, 0xc0, !PT ;  /* 0x000000032e297812 */ /* 0x000fce00078ec0ff */
.L_x_41:
[----:B------:R-:W1:Y:S01]  /*23a0*/  LDC R18, c[0x0][0x3c4] ;  /* 0x0000f100ff127b82 */ /* 0x000e620000000800 */
[----:B------:R-:W-:Y:S01]  /*23b0*/  IMAD.IADD R21, R51, 0x1, R35 ;  /* 0x0000000133157824 */ /* 0x000fe200078e0223 */
[----:B------:R-:W-:-:S06]  /*23c0*/  DEPBAR.LE SB0, 0x0 ;  /* 0x000080000000791a */ /* 0x000fcc0000000000 */
[----:B------:R-:W2:Y:S01]  /*23d0*/  LDC.64 R16, c[0x0][0x398] ;  /* 0x0000e600ff107b82 */ /* 0x000ea20000000a00 */
[-C--:B-1----:R-:W-:Y:S02]  /*23e0*/  ISETP.GE.AND P0, PT, R3, R18.reuse, PT ;  /* 0x000000120300720c */ /* 0x082fe40003f06270 */
[----:B------:R-:W-:Y:S01]  /*23f0*/  ISETP.GE.AND P1, PT, R4, R18, PT ;  /* 0x000000120400720c */ /* 0x000fe20003f26270 */
[----:B--2---:R-:W-:-:S10]  /*2400*/  IMAD.WIDE R16, R21, 0x4, R16 ;  /* 0x0000000415107825 */ /* 0x004fd400078e0210 */
[----:B------:R-:W1:Y:S01]  /*2410*/  @!P0 LDC.64 R14, c[0x0][0x388] ;  /* 0x0000e200ff0e8b82 */ /* 0x000e620000000a00 */
[-CC-:B------:R-:W-:Y:S02]  /*2420*/  @!P0 IMAD R11, R3, R9.reuse, R35.reuse ;  /* 0x00000009030b8224 */ /* 0x180fe400078e0223 */
[----:B------:R-:W-:-:S05]  /*2430*/  @!P1 IMAD R19, R4, R9, R35 ;  /* 0x0000000904139224 */ /* 0x000fca00078e0223 */
[----:B------:R-:W2:Y:S01]  /*2440*/  @!P1 LDC.64 R12, c[0x0][0x388] ;  /* 0x0000e200ff0c9b82 */ /* 0x000ea20000000a00 */
[----:B-1----:R-:W-:Y:S02]  /*2450*/  @!P0 IMAD.WIDE R14, R11, 0x4, R14 ;  /* 0x000000040b0e8825 */ /* 0x002fe400078e020e */
[----:B------:R1:W5:Y:S04]  /*2460*/  LDG.E.CONSTANT R11, desc[UR6][R16.64] ;  /* 0x00000006100b7981 */ /* 0x000368000c1e9900 */
[----:B------:R1:W5:Y:S01]  /*2470*/  @!P0 LDG.E.CONSTANT R34, desc[UR6][R14.64] ;  /* 0x000000060e228981 */ /* 0x000362000c1e9900 */
[----:B--2---:R-:W-:-:S05]  /*2480*/  @!P1 IMAD.WIDE R12, R19, 0x4, R12 ;  /* 0x00000004130c9825 */ /* 0x004fca00078e020c */
[----:B------:R1:W5:Y:S01]  /*2490*/  @!P1 LDG.E.CONSTANT R33, desc[UR6][R12.64] ;  /* 0x000000060c219981 */ /* 0x000362000c1e9900 */
[----:B------:R-:W-:Y:S01]  /*24a0*/  ISETP.GE.AND P2, PT, R36, R9, PT ;  /* 0x000000092400720c */ /* 0x000fe20003f46270 */
[----:B------:R-:W-:Y:S05]  /*24b0*/  WARPSYNC.ALL ;  /* 0x0000000000007948 */ /* 0x000fea0003800000 */
[----:B------:R-:W-:Y:S01]  /*24c0*/  BSSY B0, `(.L_x_19) ;  /* 0x00001ce000007945 */ /* 0x000fe20003800000 */
[----:B------:R-:W-:Y:S06]  /*24d0*/  BAR.SYNC.DEFER_BLOCKING 0x0 ;  /* 0x0000000000007b1d */ /* 0x000fec0000010000 */
[----:B-1----:R-:W-:Y:S05]  /*24e0*/  @P2 BRA `(.L_x_20) ;  /* 0x0000001c002c2947 */ /* 0x002fea0003800000 */
[----:B------:R-:W-:Y:S01]  /*24f0*/  ISETP.GT.U32.AND P2, PT, R57, 0x1ff, PT ;  /* 0x000001ff3900780c */ /* 0x000fe20003f44070 */
[----:B------:R-:W-:Y:S01]  /*2500*/  BSSY.RECONVERGENT B1, `(.L_x_21) ;  /* 0x0000084000017945 */ /* 0x000fe20003800200 */
[----:B------:R-:W-:-:S04]  /*2510*/  LEA.HI R12, R36, R36, RZ, 0x1 ;  /* 0x00000024240c7211 */ /* 0x000fc800078f08ff */
[----:B------:R-:W-:-:S05]  /*2520*/  LOP3.LUT R19, R12, 0xfffffffe, RZ, 0xc0, !PT ;  /* 0xfffffffe0c137812 */ /* 0x000fca00078ec0ff */
[----:B------:R-:W-:Y:S02]  /*2530*/  IMAD.IADD R19, R36, 0x1, -R19 ;  /* 0x0000000124137824 */ /* 0x000fe400078e0a13 */
[----:B------:R-:W-:Y:S05]  /*2540*/  @P2 BRA `(.L_x_22) ;  /* 0x0000000400fc2947 */ /* 0x000fea0003800000 */
[----:B------:R-:W-:Y:S01]  /*2550*/  LOP3.LUT R20, R47, 0x3, RZ, 0xc0, !PT ;  /* 0x000000032f147812 */ /* 0x000fe200078ec0ff */
[----:B------:R-:W-:Y:S01]  /*2560*/  BSSY.RECONVERGENT B2, `(.L_x_23) ;  /* 0x0000036000027945 */ /* 0x000fe20003800200 */
[----:B------:R-:W-:Y:S02]  /*2570*/  IMAD.MOV.U32 R16, RZ, RZ, R56 ;  /* 0x000000ffff107224 */ /* 0x000fe400078e0038 */
[----:B------:R-:W-:-:S13]  /*2580*/  ISETP.NE.AND P2, PT, R20, 0x3, PT ;  /* 0x000000031400780c */ /* 0x000fda0003f45270 */
[----:B------:R-:W-:Y:S05]  /*2590*/  @!P2 BRA `(.L_x_24) ;  /* 0x0000000000c8a947 */ /* 0x000fea0003800000 */
[----:B------:R-:W1:Y:S01]  /*25a0*/  S2R R15, SR_CgaCtaId ;  /* 0x00000000000f7919 */ /* 0x000e620000008800 */
[----:B------:R-:W-:Y:S01]  /*25b0*/  IMAD.SHL.U32 R17, R57, 0x2, RZ ;  /* 0x0000000239117824 */ /* 0x000fe200078e00ff */
[----:B------:R-:W-:Y:S01]  /*25c0*/  MOV R14, 0x400 ;  /* 0x00000400000e7802 */ /* 0x000fe20000000f00 */
[----:B------:R-:W-:Y:S01]  /*25d0*/  IMAD R13, R36, 0x80, R45 ;  /* 0x00000080240d7824 */ /* 0x000fe200078e022d */
[----:B------:R-:W-:Y:S02]  /*25e0*/  SHF.R.S32.HI R16, RZ, 0x1f, R44 ;  /* 0x0000001fff107819 */ /* 0x000fe4000001142c */
[----:B------:R-:W-:Y:S02]  /*25f0*/  LOP3.LUT R22, R56, 0x70, R17, 0x78, !PT ;  /* 0x0000007038167812 */ /* 0x000fe400078e7811 */
[--C-:B------:R-:W-:Y:S02]  /*2600*/  SHF.R.S32.HI R17, RZ, 0x1f, R13.reuse ;  /* 0x0000001fff117819 */ /* 0x100fe4000001140d */
[----:B------:R-:W-:-:S04]  /*2610*/  IADD3 R12, P2, P3, R0, R44, R13 ;  /* 0x0000002c000c7210 */ /* 0x000fc80007b5e00d */
[----:B------:R-:W-:Y:S01]  /*2620*/  IADD3.X R13, PT, PT, R2, R16, R17, P2, P3 ;  /* 0x00000010020d7210 */ /* 0x000fe200017e6411 */
[----:B------:R-:W-:Y:S01]  /*2630*/  IMAD.MOV.U32 R16, RZ, RZ, R48 ;  /* 0x000000ffff107224 */ /* 0x000fe200078e0030 */
[----:B------:R-:W-:Y:S02]  /*2640*/  ISETP.NE.AND P2, PT, R20, RZ, PT ;  /* 0x000000ff1400720c */ /* 0x000fe40003f45270 */
[----:B-1----:R-:W-:Y:S01]  /*2650*/  LEA R14, R15, R14, 0x18 ;  /* 0x0000000e0f0e7211 */ /* 0x002fe200078ec0ff */
[----:B------:R-:W-:-:S04]  /*2660*/  IMAD R15, R19, 0x2000, R22 ;  /* 0x00002000130f7824 */ /* 0x000fc800078e0216 */
[----:B------:R-:W-:-:S05]  /*2670*/  IMAD.IADD R15, R14, 0x1, R15 ;  /* 0x000000010e0f7824 */ /* 0x000fca00078e020f */
[----:B------:R-:W-:Y:S01]  /*2680*/  @!PT LDS RZ, [RZ] ;  /* 0x00000000fffff984 */ /* 0x000fe20000000800 */
[----:B------:R-:W-:Y:S01]  /*2690*/  @!PT LDS RZ, [RZ] ;  /* 0x00000000fffff984 */ /* 0x000fe20000000800 */
[----:B------:R-:W-:Y:S01]  /*26a0*/  @!PT LDS RZ, [RZ] ;  /* 0x00000000fffff984 */ /* 0x000fe20000000800 */
[----:B------:R1:W-:Y:S01]  /*26b0*/  LDGSTS.E.BYPASS.LTC128B.128 [R15], desc[UR6][R12.64] ;  /* 0x000000000c0f7fae */ /* 0x0003e2000b981a06 */
[----:B------:R-:W-:Y:S05]  /*26c0*/  @!P2 BRA `(.L_x_24) ;  /* 0x00000000007ca947 */ /* 0x000fea0003800000 */
[----:B-1----:R-:W-:Y:S02]  /*26d0*/  LOP3.LUT R13, R48, 0x70, RZ, 0xc0, !PT ;  /* 0x00000070300d7812 */ /* 0x002fe400078ec0ff */
[----:B------:R-:W-:Y:S02]  /*26e0*/  SHF.R.U32.HI R15, RZ, 0x3, R48 ;  /* 0x00000003ff0f7819 */ /* 0x000fe40000011630 */
[----:B------:R-:W-:Y:S01]  /*26f0*/  SHF.R.S32.HI R16, RZ, 0x1f, R43 ;  /* 0x0000001fff107819 */ /* 0x000fe2000001142b */
[----:B------:R-:W-:Y:S01]  /*2700*/  IMAD R12, R36, 0x80, R13 ;  /* 0x00000080240c7824 */ /* 0x000fe200078e020d */
[----:B------:R-:W-:-:S04]  /*2710*/  LOP3.LUT R22, R48, 0x70, R15, 0x78, !PT ;  /* 0x0000007030167812 */ /* 0x000fc800078e780f */
[----:B------:R-:W-:Y:S01]  /*2720*/  SHF.R.S32.HI R13, RZ, 0x1f, R12 ;  /* 0x0000001fff0d7819 */ /* 0x000fe2000001140c */
[----:B------:R-:W-:Y:S01]  /*2730*/  IMAD R15, R19, 0x2000, R22 ;  /* 0x00002000130f7824 */ /* 0x000fe200078e0216 */
[----:B------:R-:W-:-:S03]  /*2740*/  IADD3 R12, P2, P3, R0, R43, R12 ;  /* 0x0000002b000c7210 */ /* 0x000fc60007b5e00c */
[----:B------:R-:W-:Y:S01]  /*2750*/  IMAD.IADD R15, R14, 0x1, R15 ;  /* 0x000000010e0f7824 */ /* 0x000fe200078e020f */
[----:B------:R-:W-:Y:S01]  /*2760*/  IADD3.X R13, PT, PT, R2, R16, R13, P2, P3 ;  /* 0x00000010020d7210 */ /* 0x000fe200017e640d */
[----:B------:R-:W-:Y:S01]  /*2770*/  IMAD.IADD R16, R6, 0x1, R48 ;  /* 0x0000000106107824 */ /* 0x000fe200078e0230 */
[----:B------:R-:W-:-:S03]  /*2780*/  ISETP.NE.AND P2, PT, R20, 0x1, PT ;  /* 0x000000011400780c */ /* 0x000fc60003f45270 */
[----:B------:R-:W-:Y:S01]  /*2790*/  @!PT LDS RZ, [RZ] ;  /* 0x00000000fffff984 */ /* 0x000fe20000000800 */
[----:B------:R-:W-:Y:S01]  /*27a0*/  @!PT LDS RZ, [RZ] ;  /* 0x00000000fffff984 */ /* 0x000fe20000000800 */
[----:B------:R-:W-:Y:S01]  /*27b0*/  @!PT LDS RZ, [RZ] ;  /* 0x00000000fffff984 */ /* 0x000fe20000000800 */
[----:B------:R2:W-:Y:S10]  /*27c0*/  LDGSTS.E.BYPASS.LTC128B.128 [R15], desc[UR6][R12.64] ;  /* 0x000000000c0f7fae */ /* 0x0005f4000b981a06 */
[----:B------:R-:W-:Y:S05]  /*27d0*/  @!P2 BRA `(.L_x_24) ;  /* 0x000000000038a947 */ /* 0x000fea0003800000 */
[----:B--2---:R-:W-:Y:S02]  /*27e0*/  LOP3.LUT R13, R16, 0x70, RZ, 0xc0, !PT ;  /* 0x00000070100d7812 */ /* 0x004fe400078ec0ff */
[----:B------:R-:W-:-:S03]  /*27f0*/  SHF.R.U32.HI R15, RZ, 0x3, R16 ;  /* 0x00000003ff0f7819 */ /* 0x000fc60000011610 */
[----:B------:R-:W-:Y:S01]  /*2800*/  IMAD R13, R36, 0x80, R13 ;  /* 0x00000080240d7824 */ /* 0x000fe200078e020d */
[----:B------:R-:W-:Y:S01]  /*2810*/  LOP3.LUT R20, R16, 0x70, R15, 0x78, !PT ;  /* 0x0000007010147812 */ /* 0x000fe200078e780f */
[----:B------:R-:W-:-:S03]  /*2820*/  IMAD.IADD R16, R6, 0x1, R16 ;  /* 0x0000000106107824 */ /* 0x000fc600078e0210 */
[--C-:B------:R-:W-:Y:S01]  /*2830*/  SHF.R.S32.HI R17, RZ, 0x1f, R13.reuse ;  /* 0x0000001fff117819 */ /* 0x100fe2000001140d */
[----:B------:R-:W-:Y:S01]  /*2840*/  IMAD R15, R19, 0x2000, R20 ;  /* 0x00002000130f7824 */ /* 0x000fe200078e0214 */
[----:B------:R-:W-:-:S03]  /*2850*/  IADD3 R12, P2, P3, R0, R42, R13 ;  /* 0x0000002a000c7210 */ /* 0x000fc60007b5e00d */
[----:B------:R-:W-:Y:S01]  /*2860*/  IMAD.IADD R15, R14, 0x1, R15 ;  /* 0x000000010e0f7824 */ /* 0x000fe200078e020f */
[----:B------:R-:W-:-:S05]  /*2870*/  IADD3.X R13, PT, PT, R2, R10, R17, P2, P3 ;  /* 0x0000000a020d7210 */ /* 0x000fca00017e6411 */
[----:B------:R-:W-:Y:S01]  /*2880*/  @!PT LDS RZ, [RZ] ;  /* 0x00000000fffff984 */ /* 0x000fe20000000800 */
[----:B------:R-:W-:Y:S01]  /*2890*/  @!PT LDS RZ, [RZ] ;  /* 0x00000000fffff984 */ /* 0x000fe20000000800 */
[----:B------:R-:W-:Y:S01]  /*28a0*/  @!PT LDS RZ, [RZ] ;  /* 0x00000000fffff984 */ /* 0x000fe20000000800 */
[----:B------:R3:W-:Y:S04]  /*28b0*/  LDGSTS.E.BYPASS.LTC128B.128 [R15], desc[UR6][R12.64] ;  /* 0x000000000c0f7fae */ /* 0x0007e8000b981a06 */
.L_x_24:
[----:B------:R-:W-:Y:S05]  /*28c0*/  BSYNC.RECONVERGENT B2 ;  /* 0x0000000000027941 */ /* 0x000fea0003800200 */
.L_x_23:
[----:B------:R-:W-:-:S13]  /*28d0*/  ISETP.GE.U32.AND P2, PT, R47, 0x3, PT ;  /* 0x000000032f00780c */ /* 0x000fda0003f46070 */
[----:B------:R-:W-:Y:S05]  /*28e0*/  @!P2 BRA `(.L_x_22) ;  /* 0x000000040014a947 */ /* 0x000fea0003800000 */
[----:B-123--:R-:W1:Y:S01]  /*28f0*/  S2R R12, SR_CgaCtaId ;  /* 0x00000000000c7919 */ /* 0x00ee620000008800 */
[----:B------:R-:W-:Y:S01]  /*2900*/  MOV R17, 0x400 ;  /* 0x0000040000117802 */ /* 0x000fe20000000f00 */
[C-C-:B------:R-:W-:Y:S02]  /*2910*/  IMAD R20, R5.reuse, 0x20, R16.reuse ;  /* 0x0000002005147824 */ /* 0x140fe400078e0210 */
[--C-:B------:R-:W-:Y:S02]  /*2920*/  IMAD R24, R5, 0x30, R16.reuse ;  /* 0x0000003005187824 */ /* 0x100fe400078e0210 */
[----:B------:R-:W-:Y:S01]  /*2930*/  IMAD.IADD R22, R6, 0x1, R16 ;  /* 0x0000000106167824 */ /* 0x000fe200078e0210 */
[----:B-1----:R-:W-:-:S07]  /*2940*/  LEA R17, R12, R17, 0x18 ;  /* 0x000000110c117211 */ /* 0x002fce00078ec0ff */
.L_x_25:
[----:B------:R-:W1:Y:S01]  /*2950*/  LDCU UR4, c[0x0][0x3c8] ;  /* 0x00007900ff0477ac */ /* 0x000e620008000800 */
[C---:B------:R-:W-:Y:S02]  /*2960*/  LEA.HI R12, R16.reuse, R7, RZ, 0x19 ;  /* 0x00000007100c7211 */ /* 0x040fe400078fc8ff */
[----:B------:R-:W-:Y:S02]  /*2970*/  LOP3.LUT R13, R16, 0x70, RZ, 0xc0, !PT ;  /* 0x00000070100d7812 */ /* 0x000fe400078ec0ff */
[----:B------:R-:W-:Y:S02]  /*2980*/  SHF.R.U32.HI R15, RZ, 0x3, R16 ;  /* 0x00000003ff0f7819 */ /* 0x000fe40000011610 */
[----:B------:R-:W-:Y:S01]  /*2990*/  LOP3.LUT R21, R22, 0x70, RZ, 0xc0, !PT ;  /* 0x0000007016157812 */ /* 0x000fe200078ec0ff */
[----:B------:R-:W-:Y:S01]  /*29a0*/  IMAD R13, R36, 0x80, R13 ;  /* 0x00000080240d7824 */ /* 0x000fe200078e020d */
[----:B------:R-:W-:Y:S02]  /*29b0*/  LOP3.LUT R14, R16, 0x70, R15, 0x78, !PT ;  /* 0x00000070100e7812 */ /* 0x000fe400078e780f */
[----:B------:R-:W-:Y:S01]  /*29c0*/  SHF.R.U32.HI R23, RZ, 0x3, R22 ;  /* 0x00000003ff177819 */ /* 0x000fe20000011616 */
[----:B------:R-:W-:-:S02]  /*29d0*/  IMAD R21, R36, 0x80, R21 ;  /* 0x0000008024157824 */ /* 0x000fc400078e0215 */
[----:B------:R-:W-:Y:S02]  /*29e0*/  IMAD R14, R19, 0x2000, R14 ;  /* 0x00002000130e7824 */ /* 0x000fe400078e020e */
[----:B-1----:R-:W-:-:S05]  /*29f0*/  IMAD R12, R12, UR4, RZ ;  /* 0x000000040c0c7c24 */ /* 0x002fca000f8e02ff */
[----:B------:R-:W-:Y:S02]  /*2a00*/  SHF.R.S32.HI R15, RZ, 0x1f, R12 ;  /* 0x0000001fff0f7819 */ /* 0x000fe4000001140c */
[--C-:B------:R-:W-:Y:S02]  /*2a10*/  IADD3 R12, P2, P3, R0, R12, R13.reuse ;  /* 0x0000000c000c7210 */ /* 0x100fe40007b5e00d */
[----:B------:R-:W-:-:S04]  /*2a20*/  SHF.R.S32.HI R13, RZ, 0x1f, R13 ;  /* 0x0000001fff0d7819 */ /* 0x000fc8000001140d */
[----:B------:R-:W-:Y:S01]  /*2a30*/  IADD3.X R13, PT, PT, R2, R15, R13, P2, P3 ;  /* 0x0000000f020d7210 */ /* 0x000fe200017e640d */
[----:B------:R-:W-:Y:S01]  /*2a40*/  IMAD.IADD R15, R17, 0x1, R14 ;  /* 0x00000001110f7824 */ /* 0x000fe200078e020e */
[----:B------:R-:W-:-:S04]  /*2a50*/  LEA.HI R14, R22, R7, RZ, 0x19 ;  /* 0x00000007160e7211 */ /* 0x000fc800078fc8ff */
[----:B------:R-:W-:Y:S01]  /*2a60*/  @!PT LDS RZ, [RZ] ;  /* 0x00000000fffff984 */ /* 0x000fe20000000800 */
[----:B------:R-:W-:Y:S01]  /*2a70*/  @!PT LDS RZ, [RZ] ;  /* 0x00000000fffff984 */ /* 0x000fe20000000800 */
[----:B------:R-:W-:Y:S01]  /*2a80*/  @!PT LDS RZ, [RZ] ;  /* 0x00000000fffff984 */ /* 0x000fe20000000800 */
[----:B------:R1:W-:Y:S01]  /*2a90*/  LDGSTS.E.BYPASS.LTC128B.128 [R15], desc[UR6][R12.64] ;  /* 0x000000000c0f7fae */ /* 0x0003e2000b981a06 */
[----:B------:R-:W-:Y:S01]  /*2aa0*/  IMAD R25, R14, UR4, RZ ;  /* 0x000000040e197c24 */ /* 0x000fe2000f8e02ff */
[----:B------:R-:W-:Y:S01]  /*2ab0*/  LOP3.LUT R14, R22, 0x70, R23, 0x78, !PT ;  /* 0x00000070160e7812 */ /* 0x000fe200078e7817 */
[----:B------:R-:W-:-:S03]  /*2ac0*/  IMAD R22, R5, 0x40, R22 ;  /* 0x0000004005167824 */ /* 0x000fc600078e0216 */
[----:B------:R-:W-:Y:S01]  /*2ad0*/  SHF.R.S32.HI R23, RZ, 0x1f, R25 ;  /* 0x0000001fff177819 */ /* 0x000fe20000011419 */
[----:B------:R-:W-:Y:S01]  /*2ae0*/  IMAD R14, R19, 0x2000, R14 ;  /* 0x00002000130e7824 */ /* 0x000fe200078e020e */
[--C-:B-1----:R-:W-:Y:S02]  /*2af0*/  IADD3 R12, P2, P3, R0, R25, R21.reuse ;  /* 0x00000019000c7210 */ /* 0x102fe40007b5e015 */
[----:B------:R-:W-:Y:S02]  /*2b00*/  SHF.R.S32.HI R21, RZ, 0x1f, R21 ;  /* 0x0000001fff157819 */ /* 0x000fe40000011415 */
[----:B------:R-:W-:Y:S02]  /*2b10*/  LOP3.LUT R25, R24, 0x70, RZ, 0xc0, !PT ;  /* 0x0000007018197812 */ /* 0x000fe400078ec0ff */
[----:B------:R-:W-:Y:S01]  /*2b20*/  IADD3.X R13, PT, PT, R2, R23, R21, P2, P3 ;  /* 0x00000017020d7210 */ /* 0x000fe200017e6415 */
[----:B------:R-:W-:Y:S01]  /*2b30*/  IMAD.IADD R21, R17, 0x1, R14 ;  /* 0x0000000111157824 */ /* 0x000fe200078e020e */
[-C--:B------:R-:W-:Y:S01]  /*2b40*/  LEA.HI R23, R24, R7.reuse, RZ, 0x19 ;  /* 0x0000000718177211 */ /* 0x080fe200078fc8ff */
[----:B------:R-:W-:Y:S01]  /*2b50*/  IMAD R25, R36, 0x80, R25 ;  /* 0x0000008024197824 */ /* 0x000fe200078e0219 */
[----:B------:R-:W-:-:S02]  /*2b60*/  LEA.HI R14, R20, R7, RZ, 0x19 ;  /* 0x00000007140e7211 */ /* 0x000fc400078fc8ff */
[----:B------:R-:W-:Y:S01]  /*2b70*/  LOP3.LUT R15, R20, 0x70, RZ, 0xc0, !PT ;  /* 0x00000070140f7812 */ /* 0x000fe200078ec0ff */
[----:B------:R-:W-:Y:S01]  /*2b80*/  IMAD R23, R23, UR4, RZ ;  /* 0x0000000417177c24 */ /* 0x000fe2000f8e02ff */
[----:B------:R1:W-:Y:S01]  /*2b90*/  LDGSTS.E.BYPASS.LTC128B.128 [R21], desc[UR6][R12.64] ;  /* 0x000000000c157fae */ /* 0x0003e2000b981a06 */
[----:B------:R-:W-:Y:S02]  /*2ba0*/  IMAD R14, R14, UR4, RZ ;  /* 0x000000040e0e7c24 */ /* 0x000fe4000f8e02ff */
[----:B------:R-:W-:Y:S01]  /*2bb0*/  IMAD R15, R36, 0x80, R15 ;  /* 0x00000080240f7824 */ /* 0x000fe200078e020f */
[----:B------:R-:W-:Y:S02]  /*2bc0*/  SHF.R.S32.HI R39, RZ, 0x1f, R23 ;  /* 0x0000001fff277819 */ /* 0x000fe40000011417 */
[----:B------:R-:W-:Y:S02]  /*2bd0*/  SHF.R.S32.HI R27, RZ, 0x1f, R14 ;  /* 0x0000001fff1b7819 */ /* 0x000fe4000001140e */
[----:B------:R-:W-:-:S02]  /*2be0*/  IADD3 R14, P2, P3, R0, R14, R15 ;  /* 0x0000000e000e7210 */ /* 0x000fc40007b5e00f */
[----:B------:R-:W-:Y:S02]  /*2bf0*/  SHF.R.S32.HI R15, RZ, 0x1f, R15 ;  /* 0x0000001fff0f7819 */ /* 0x000fe4000001140f */
[----:B-1----:R-:W-:Y:S02]  /*2c00*/  IADD3 R12, P4, P5, R0, R23, R25 ;  /* 0x00000017000c7210 */ /* 0x002fe40007d9e019 */
[----:B------:R-:W-:Y:S02]  /*2c10*/  SHF.R.U32.HI R21, RZ, 0x3, R20 ;  /* 0x00000003ff157819 */ /* 0x000fe40000011614 */
[----:B------:R-:W-:Y:S02]  /*2c20*/  SHF.R.U32.HI R23, RZ, 0x3, R24 ;  /* 0x00000003ff177819 */ /* 0x000fe40000011618 */
[----:B------:R-:W-:Y:S01]  /*2c30*/  LOP3.LUT R26, R20, 0x70, R21, 0x78, !PT ;  /* 0x00000070141a7812 */ /* 0x000fe200078e7815 */
[C---:B------:R-:W-:Y:S01]  /*2c40*/  IMAD R20, R5.reuse, 0x40, R20 ;  /* 0x0000004005147824 */ /* 0x040fe200078e0214 */
[----:B------:R-:W-:Y:S01]  /*2c50*/  LOP3.LUT R38, R24, 0x70, R23, 0x78, !PT ;  /* 0x0000007018267812 */ /* 0x000fe200078e7817 */
[----:B------:R-:W-:Y:S01]  /*2c60*/  IMAD R24, R5, 0x40, R24 ;  /* 0x0000004005187824 */ /* 0x000fe200078e0218 */
[----:B------:R-:W-:Y:S01]  /*2c70*/  SHF.R.S32.HI R25, RZ, 0x1f, R25 ;  /* 0x0000001fff197819 */ /* 0x000fe20000011419 */
[C---:B------:R-:W-:Y:S01]  /*2c80*/  IMAD R26, R19.reuse, 0x2000, R26 ;  /* 0x00002000131a7824 */ /* 0x040fe200078e021a */
[C---:B------:R-:W-:Y:S01]  /*2c90*/  IADD3.X R15, PT, PT, R2.reuse, R27, R15, P2, P3 ;  /* 0x0000001b020f7210 */ /* 0x040fe200017e640f */
[----:B------:R-:W-:Y:S01]  /*2ca0*/  IMAD R38, R19, 0x2000, R38 ;  /* 0x0000200013267824 */ /* 0x000fe200078e0226 */
[----:B------:R-:W-:Y:S01]  /*2cb0*/  IADD3.X R13, PT, PT, R2, R39, R25, P4, P5 ;  /* 0x00000027020d7210 */ /* 0x000fe200027ea419 */
[C---:B------:R-:W-:Y:S01]  /*2cc0*/  IMAD.IADD R23, R17.reuse, 0x1, R26 ;  /* 0x0000000111177824 */ /* 0x040fe200078e021a */
[----:B------:R-:W-:Y:S01]  /*2cd0*/  IADD3 R21, PT, PT, R6, R16, R6 ;  /* 0x0000001006157210 */ /* 0x000fe20007ffe006 */
[----:B------:R-:W-:-:S03]  /*2ce0*/  IMAD.IADD R25, R17, 0x1, R38 ;  /* 0x0000000111197824 */ /* 0x000fc600078e0226 */
[----:B------:R4:W-:Y:S01]  /*2cf0*/  LDGSTS.E.BYPASS.LTC128B.128 [R23], desc[UR6][R14.64] ;  /* 0x000000000e177fae */ /* 0x0009e2000b981a06 */
[----:B------:R-:W-:-:S03]  /*2d00*/  IADD3 R16, PT, PT, R6, R21, R6 ;  /* 0x0000001506107210 */ /* 0x000fc60007ffe006 */
[----:B------:R4:W-:Y:S01]  /*2d10*/  LDGSTS.E.BYPASS.LTC128B.128 [R25], desc[UR6][R12.64] ;  /* 0x000000000c197fae */ /* 0x0009e2000b981a06 */
[----:B------:R-:W-:-:S13]  /*2d20*/  ISETP.GE.U32.AND P2, PT, R16, 0x2000, PT ;  /* 0x000020001000780c */ /* 0x000fda0003f46070 */
[----:B----4-:R-:W-:Y:S05]  /*2d30*/  @!P2 BRA `(.L_x_25) ;  /* 0xfffffffc0004a947 */ /* 0x010fea000383ffff */
.L_x_22:
[----:B------:R-:W-:Y:S05]  /*2d40*/  BSYNC.RECONVERGENT B1 ;  /* 0x0000000000017941 */ /* 0x000fea0003800200 */
.L_x_21:
[----:B------:R-:W-:Y:S01]  /*2d50*/  ISETP.GT.U32.AND P2, PT, R57, 0x7f, PT ;  /* 0x0000007f3900780c */ /* 0x000fe20003f44070 */
[----:B------:R-:W-:-:S12]  /*2d60*/  BSSY B2, `(.L_x_26) ;  /* 0x0000141000027945 */ /* 0x000fd80003800000 */
[----:B------:R-:W-:Y:S05]  /*2d70*/  @P2 BRA `(.L_x_27) ;  /* 0x0000001000fc2947 */ /* 0x000fea0003800000 */
[----:B------:R-:W-:Y:S01]  /*2d80*/  ISETP.NE.AND P2, PT, R41, 0x3, PT ;  /* 0x000000032900780c */ /* 0x000fe20003f45270 */
[----:B------:R-:W-:Y:S01]  /*2d90*/  BSSY B1, `(.L_x_28) ;  /* 0x0000083000017945 */ /* 0x000fe20003800000 */
[----:B------:R-:W-:-:S11]  /*2da0*/  IMAD.MOV.U32 R23, RZ, RZ, R56 ;  /* 0x000000ffff177224 */ /* 0x000fd600078e0038 */
[----:B------:R-:W-:Y:S05]  /*2db0*/  @!P2 BRA `(.L_x_29) ;  /* 0x000000080000a947 */ /* 0x000fea0003800000 */
[----:B------:R-:W4:Y:S01]  /*2dc0*/  LDC R14, c[0x0][0x3c0] ;  /* 0x0000f000ff0e7b82 */ /* 0x000f220000000800 */
[----:B------:R-:W-:Y:S01]  /*2dd0*/  ISETP.GE.U32.AND P2, PT, R57, 0x40, PT ;  /* 0x000000403900780c */ /* 0x000fe20003f46070 */
[----:B-123--:R-:W-:Y:S01]  /*2de0*/  IMAD.MOV.U32 R12, RZ, RZ, RZ ;  /* 0x000000ffff0c7224 */ /* 0x00efe200078e00ff */
[----:B------:R-:W-:Y:S02]  /*2df0*/  UMOV UR4, 0xffffffff ;  /* 0xffffffff00047882 */ /* 0x000fe40000000000 */
[----:B------:R-:W-:-:S04]  /*2e00*/  SEL R15, R59, R58, !P2 ;  /* 0x0000003a3b0f7207 */ /* 0x000fc80005000000 */
[----:B------:R-:W-:Y:S02]  /*2e10*/  IABS R22, R15 ;  /* 0x0000000f00167213 */ /* 0x000fe40000000000 */
[-C--:B----4-:R-:W-:Y:S02]  /*2e20*/  IABS R16, R14.reuse ;  /* 0x0000000e00107213 */ /* 0x090fe40000000000 */
[----:B------:R-:W-:Y:S02]  /*2e30*/  LOP3.LUT R15, R15, R14, RZ, 0x3c, !PT ;  /* 0x0000000e0f0f7212 */ /* 0x000fe400078e3cff */
[----:B------:R-:W1:Y:S02]  /*2e40*/  I2F.RP R20, R16 ;  /* 0x0000001000147306 */ /* 0x000e640000209400 */
[----:B------:R-:W-:-:S06]  /*2e50*/  ISETP.GE.AND P4, PT, R15, RZ, PT ;  /* 0x000000ff0f00720c */ /* 0x000fcc0003f86270 */
[----:B-1----:R-:W1:Y:S02]  /*2e60*/  MUFU.RCP R20, R20 ;  /* 0x0000001400147308 */ /* 0x002e640000001000 */
[----:B-1----:R-:W-:-:S06]  /*2e70*/  VIADD R21, R20, 0xffffffe ;  /* 0x0ffffffe14157836 */ /* 0x002fcc0000000000 */
[----:B------:R-:W1:Y:S02]  /*2e80*/  F2I.FTZ.U32.TRUNC.NTZ R13, R21 ;  /* 0x00000015000d7305 */ /* 0x000e64000021f000 */
[----:B-1----:R-:W-:-:S04]  /*2e90*/  IMAD.MOV R17, RZ, RZ, -R13 ;  /* 0x000000ffff117224 */ /* 0x002fc800078e0a0d */
[----:B------:R-:W-:-:S04]  /*2ea0*/  IMAD R17, R17, R16, RZ ;  /* 0x0000001011117224 */ /* 0x000fc800078e02ff */
[----:B------:R-:W-:-:S04]  /*2eb0*/  IMAD.HI.U32 R17, R13, R17, R12 ;  /* 0x000000110d117227 */ /* 0x000fc800078e000c */
[----:B------:R-:W-:-:S04]  /*2ec0*/  IMAD.MOV.U32 R13, RZ, RZ, R22 ;  /* 0x000000ffff0d7224 */ /* 0x000fc800078e0016 */
[----:B------:R-:W-:-:S04]  /*2ed0*/  IMAD.HI.U32 R12, R17, R13, RZ ;  /* 0x0000000d110c7227 */ /* 0x000fc800078e00ff */
[----:B------:R-:W-:-:S04]  /*2ee0*/  IMAD.MOV R20, RZ, RZ, -R12 ;  /* 0x000000ffff147224 */ /* 0x000fc800078e0a0c */
        /* <DEDUP_REMOVED lines=11> */
[----:B------:R1:W2:Y:S02]  /*2fa0*/  SHFL.IDX PT, R12, R38, R40, 0x1f ;  /* 0x00001f28260c7589 */ /* 0x0002a400000e0000 */
.L_x_54:
[----:B--2---:R-:W-:Y:S01]  /*2fb0*/  ISETP.GE.AND P3, PT, R12, R18, PT ;  /* 0x000000120c00720c */ /* 0x004fe20003f66270 */
[----:B------:R-:W-:Y:S01]  /*2fc0*/  BSSY.RECONVERGENT B3, `(.L_x_31) ;  /* 0x0000015000037945 */ /* 0x000fe20003800200 */
[----:B------:R-:W-:-:S11]  /*2fd0*/  ISETP.NE.AND P4, PT, R41, RZ, PT ;  /* 0x000000ff2900720c */ /* 0x000fd60003f85270 */
[----:B------:R-:W-:Y:S05]  /*2fe0*/  @P3 BRA `(.L_x_32) ;  /* 0x0000000000483947 */ /* 0x000fea0003800000 */
[----:B------:R-:W2:Y:S01]  /*2ff0*/  S2UR UR5, SR_CgaCtaId ;  /* 0x00000000000579c3 */ /* 0x000ea20000008800 */
[----:B------:R-:W3:Y:S01]  /*3000*/  LDCU UR15, c[0x0][0x3c8] ;  /* 0x00007900ff0f77ac */ /* 0x000ee20008000800 */
[----:B------:R-:W-:Y:S02]  /*3010*/  IMAD R13, R36, 0x80, R45 ;  /* 0x00000080240d7824 */ /* 0x000fe400078e022d */
[----:B------:R-:W-:Y:S01]  /*3020*/  IMAD R15, R19, 0x800, R56 ;  /* 0x00000800130f7824 */ /* 0x000fe200078e0238 */
[----:B------:R-:W4:Y:S02]  /*3030*/  LDCU.64 UR16, c[0x0][0x380] ;  /* 0x00007000ff1077ac */ /* 0x000f240008000a00 */
[----:B------:R-:W-:Y:S01]  /*3040*/  SHF.R.S32.HI R21, RZ, 0x1f, R13 ;  /* 0x0000001fff157819 */ /* 0x000fe2000001140d */
[----:B------:R-:W-:Y:S02]  /*3050*/  UMOV UR4, 0x400 ;  /* 0x0000040000047882 */ /* 0x000fe40000000000 */
[----:B------:R-:W-:Y:S01]  /*3060*/  UIADD3 UR4, UPT, UPT, UR4, 0x4000, URZ ;  /* 0x0000400004047890 */ /* 0x000fe2000fffe0ff */
[----:B---3--:R-:W-:-:S03]  /*3070*/  IMAD R22, R12, UR15, RZ ;  /* 0x0000000f0c167c24 */ /* 0x008fc6000f8e02ff */
[----:B--2---:R-:W-:Y:S02]  /*3080*/  ULEA UR4, UR5, UR4, 0x18 ;  /* 0x0000000405047291 */ /* 0x004fe4000f8ec0ff */
[----:B----4-:R-:W-:Y:S02]  /*3090*/  IADD3 R12, P3, P5, R22, UR16, R13 ;  /* 0x00000010160c7c10 */ /* 0x010fe4000fd7e00d */
[----:B------:R-:W-:Y:S02]  /*30a0*/  SHF.R.S32.HI R22, RZ, 0x1f, R22 ;  /* 0x0000001fff167819 */ /* 0x000fe40000011416 */
[----:B------:R-:W-:Y:S02]  /*30b0*/  VIADD R15, R15, UR4 ;  /* 0x000000040f0f7c36 */ /* 0x000fe40008000000 */
[----:B------:R-:W-:-:S05]  /*30c0*/  IADD3.X R13, PT, PT, R22, UR17, R21, P3, P5 ;  /* 0x00000011160d7c10 */ /* 0x000fca0009fea415 */
[----:B------:R-:W-:Y:S01]  /*30d0*/  @!PT LDS RZ, [RZ] ;  /* 0x00000000fffff984 */ /* 0x000fe20000000800 */
[----:B------:R-:W-:Y:S01]  /*30e0*/  @!PT LDS RZ, [RZ] ;  /* 0x00000000fffff984 */ /* 0x000fe20000000800 */
[----:B------:R-:W-:Y:S01]  /*30f0*/  @!PT LDS RZ, [RZ] ;  /* 0x00000000fffff984 */ /* 0x000fe20000000800 */
[----:B------:R2:W-:Y:S02]  /*3100*/  LDGSTS.E.BYPASS.LTC128B.128 [R15], desc[UR6][R12.64] ;  /* 0x000000000c0f7fae */ /* 0x0005e4000b981a06 */
.L_x_32:
[----:B------:R-:W-:Y:S05]  /*3110*/  BSYNC.RECONVERGENT B3 ;  /* 0x0000000000037941 */ /* 0x000fea0003800200 */
.L_x_31:
[----:B------:R-:W-:Y:S01]  /*3120*/  IMAD.MOV.U32 R23, RZ, RZ, R48 ;  /* 0x000000ffff177224 */ /* 0x000fe200078e0030 */
[----:B------:R-:W-:Y:S06]  /*3130*/  @!P4 BRA `(.L_x_29) ;  /* 0x000000040020c947 */ /* 0x000fec0003800000 */
[----:B------:R-:W-:-:S03]  /*3140*/  UMOV UR4, 0xffffffff ;  /* 0xffffffff00047882 */ /* 0x000fc60000000000 */
[----:B------:R-:W-:Y:S05]  /*3150*/  BRA.DIV UR4, `(.L_x_33) ;  /* 0x0000002204f87947 */ /* 0x000fea000b800000 */
[----:B--2---:R2:W3:Y:S02]  /*3160*/  SHFL.IDX PT, R12, R8, R37, 0x1f ;  /* 0x00001f25080c7589 */ /* 0x0044e400000e0000 */
.L_x_57:
[----:B---3--:R-:W-:Y:S01]  /*3170*/  ISETP.GE.AND P3, PT, R12, R18, PT ;  /* 0x000000120c00720c */ /* 0x008fe20003f66270 */
[----:B------:R-:W-:Y:S01]  /*3180*/  BSSY.RECONVERGENT B3, `(.L_x_34) ;  /* 0x0000017000037945 */ /* 0x000fe20003800200 */
[----:B------:R-:W-:Y:S01]  /*3190*/  ISETP.NE.AND P4, PT, R41, 0x1, PT ;  /* 0x000000012900780c */ /* 0x000fe20003f85270 */
[----:B------:R-:W-:-:S10]  /*31a0*/  IMAD.IADD R21, R6, 0x1, R48 ;  /* 0x0000000106157824 */ /* 0x000fd400078e0230 */
[----:B------:R-:W-:Y:S05]  /*31b0*/  @P3 BRA `(.L_x_35) ;  /* 0x00000000004c3947 */ /* 0x000fea0003800000 */
[----:B------:R-:W3:Y:S01]  /*31c0*/  S2UR UR5, SR_CgaCtaId ;  /* 0x00000000000579c3 */ /* 0x000ee20000008800 */
[----:B------:R-:W4:Y:S01]  /*31d0*/  LDCU UR15, c[0x0][0x3c8] ;  /* 0x00007900ff0f77ac */ /* 0x000f220008000800 */
[----:B------:R-:W-:Y:S01]  /*31e0*/  LOP3.LUT R13, R48, 0x70, RZ, 0xc0, !PT ;  /* 0x00000070300d7812 */ /* 0x000fe200078ec0ff */
[----:B------:R-:W-:Y:S01]  /*31f0*/  IMAD R15, R19, 0x800, R48 ;  /* 0x00000800130f7824 */ /* 0x000fe200078e0230 */
[----:B------:R-:W1:Y:S03]  /*3200*/  LDCU.64 UR16, c[0x0][0x380] ;  /* 0x00007000ff1077ac */ /* 0x000e660008000a00 */
[----:B------:R-:W-:Y:S01]  /*3210*/  IMAD R13, R36, 0x80, R13 ;  /* 0x00000080240d7824 */ /* 0x000fe200078e020d */
[----:B------:R-:W-:Y:S02]  /*3220*/  UMOV UR4, 0x400 ;  /* 0x0000040000047882 */ /* 0x000fe40000000000 */
[----:B------:R-:W-:Y:S01]  /*3230*/  UIADD3 UR4, UPT, UPT, UR4, 0x4000, URZ ;  /* 0x0000400004047890 */ /* 0x000fe2000fffe0ff */
[----:B----4-:R-:W-:-:S03]  /*3240*/  IMAD R12, R12, UR15, RZ ;  /* 0x0000000f0c0c7c24 */ /* 0x010fc6000f8e02ff */
[----:B---3--:R-:W-:Y:S02]  /*3250*/  ULEA UR4, UR5, UR4, 0x18 ;  /* 0x0000000405047291 */ /* 0x008fe4000f8ec0ff */
[----:B------:R-:W-:Y:S02]  /*3260*/  SHF.R.S32.HI R22, RZ, 0x1f, R12 ;  /* 0x0000001fff167819 */ /* 0x000fe4000001140c */
[--C-:B-1----:R-:W-:Y:S02]  /*3270*/  IADD3 R12, P3, P5, R12, UR16, R13.reuse ;  /* 0x000000100c0c7c10 */ /* 0x102fe4000fd7e00d */
[----:B------:R-:W-:Y:S01]  /*3280*/  SHF.R.S32.HI R13, RZ, 0x1f, R13 ;  /* 0x0000001fff0d7819 */ /* 0x000fe2000001140d */
[----:B------:R-:W-:-:S03]  /*3290*/  VIADD R15, R15, UR4 ;  /* 0x000000040f0f7c36 */ /* 0x000fc60008000000 */
[----:B------:R-:W-:-:S05]  /*32a0*/  IADD3.X R13, PT, PT, R22, UR17, R13, P3, P5 ;  /* 0x00000011160d7c10 */ /* 0x000fca0009fea40d */
[----:B------:R-:W-:Y:S01]  /*32b0*/  @!PT LDS RZ, [RZ] ;  /* 0x00000000fffff984 */ /* 0x000fe20000000800 */
[----:B------:R-:W-:Y:S01]  /*32c0*/  @!PT LDS RZ, [RZ] ;  /* 0x00000000fffff984 */ /* 0x000fe20000000800 */
[----:B------:R-:W-:Y:S01]  /*32d0*/  @!PT LDS RZ, [RZ] ;  /* 0x00000000fffff984 */ /* 0x000fe20000000800 */
[----:B------:R3:W-:Y:S02]  /*32e0*/  LDGSTS.E.BYPASS.LTC128B.128 [R15], desc[UR6][R12.64] ;  /* 0x000000000c0f7fae */ /* 0x0007e4000b981a06 */
.L_x_35:
[----:B------:R-:W-:Y:S05]  /*32f0*/  BSYNC.RECONVERGENT B3 ;  /* 0x0000000000037941 */ /* 0x000fea0003800200 */
.L_x_34:
[----:B------:R-:W-:Y:S01]  /*3300*/  IMAD.MOV.U32 R23, RZ, RZ, R21 ;  /* 0x000000ffff177224 */ /* 0x000fe200078e0015 */
[----:B------:R-:W-:Y:S06]  /*3310*/  @!P4 BRA `(.L_x_29) ;  /* 0x0000000000a8c947 */ /* 0x000fec0003800000 */
[----:B------:R-:W-:Y:S01]  /*3320*/  ISETP.GE.U32.AND P3, PT, R21, 0x400, PT ;  /* 0x000004001500780c */ /* 0x000fe20003f66070 */
[----:B------:R-:W-:Y:S01]  /*3330*/  UMOV UR4, 0xffffffff ;  /* 0xffffffff00047882 */ /* 0x000fe20000000000 */
[----:B------:R-:W-:Y:S02]  /*3340*/  IMAD.IADD R23, R6, 0x1, R21 ;  /* 0x0000000106177824 */ /* 0x000fe400078e0215 */
[----:B---3--:R-:W-:-:S04]  /*3350*/  SEL R13, R59, R58, !P3 ;  /* 0x0000003a3b0d7207 */ /* 0x008fc80005800000 */
[----:B------:R-:W-:Y:S02]  /*3360*/  IABS R15, R13 ;  /* 0x0000000d000f7213 */ /* 0x000fe40000000000 */
[----:B------:R-:W-:-:S03]  /*3370*/  LOP3.LUT R13, R13, R14, RZ, 0x3c, !PT ;  /* 0x0000000e0d0d7212 */ /* 0x000fc600078e3cff */
[----:B------:R-:W-:Y:S01]  /*3380*/  IMAD.HI.U32 R17, R17, R15, RZ ;  /* 0x0000000f11117227 */ /* 0x000fe200078e00ff */
[----:B------:R-:W-:-:S03]  /*3390*/  ISETP.GE.AND P5, PT, R13, RZ, PT ;  /* 0x000000ff0d00720c */ /* 0x000fc60003fa6270 */
[----:B------:R-:W-:-:S04]  /*33a0*/  IMAD.MOV R12, RZ, RZ, -R17 ;  /* 0x000000ffff0c7224 */ /* 0x000fc800078e0a11 */
[----:B------:R-:W-:Y:S01]  /*33b0*/  IMAD R15, R16, R12, R15 ;  /* 0x0000000c100f7224 */ /* 0x000fe200078e020f */
[----:B------:R-:W-:-:S04]  /*33c0*/  SHF.R.U32.HI R12, RZ, 0x5, R21 ;  /* 0x00000005ff0c7819 */ /* 0x000fc80000011615 */
[----:B------:R-:W-:Y:S02]  /*33d0*/  ISETP.GT.U32.AND P4, PT, R16, R15, PT ;  /* 0x0000000f1000720c */ /* 0x000fe40003f84070 */
[----:B------:R-:W-:-:S11]  /*33e0*/  LOP3.LUT R25, R12, 0x3c, RZ, 0xc0, !PT ;  /* 0x0000003c0c197812 */ /* 0x000fd600078ec0ff */
[----:B------:R-:W-:Y:S02]  /*33f0*/  @!P4 IMAD.IADD R15, R15, 0x1, -R16 ;  /* 0x000000010f0fc824 */ /* 0x000fe400078e0a10 */
[----:B------:R-:W-:-:S03]  /*3400*/  @!P4 VIADD R17, R17, 0x1 ;  /* 0x000000011111c836 */ /* 0x000fc60000000000 */
[----:B------:R-:W-:-:S13]  /*3410*/  ISETP.GE.U32.AND P3, PT, R15, R16, PT ;  /* 0x000000100f00720c */ /* 0x000fda0003f66070 */
[----:B------:R-:W-:-:S04]  /*3420*/  @P3 VIADD R17, R17, 0x1 ;  /* 0x0000000111113836 */ /* 0x000fc80000000000 */
[----:B------:R-:W-:-:S05]  /*3430*/  @!P5 IMAD.MOV R17, RZ, RZ, -R17 ;  /* 0x000000ffff11d224 */ /* 0x000fca00078e0a11 */
[----:B-1----:R-:W-:Y:S01]  /*3440*/  SEL R38, R20, R17, !P2 ;  /* 0x0000001114267207 */ /* 0x002fe20005000000 */
[----:B------:R-:W-:Y:S06]  /*3450*/  BRA.DIV UR4, `(.L_x_36) ;  /* 0x0000002204607947 */ /* 0x000fec000b800000 */
[----:B------:R1:W3:Y:S02]  /*3460*/  SHFL.IDX PT, R12, R38, R25, 0x1f ;  /* 0x00001f19260c7589 */ /* 0x0002e400000e0000 */
.L_x_60:
[----:B---3--:R-:W-:-:S13]  /*3470*/  ISETP.GE.AND P2, PT, R12, R18, PT ;  /* 0x000000120c00720c */ /* 0x008fda0003f46270 */
        /* <DEDUP_REMOVED lines=20> */
.L_x_29:
[----:B------:R-:W-:Y:S05]  /*35c0*/  BSYNC B1 ;  /* 0x0000000000017941 */ /* 0x000fea0003800000 */
.L_x_28:
[----:B------:R-:W-:-:S13]  /*35d0*/  ISETP.GE.U32.AND P2, PT, R46, 0x3, PT ;  /* 0x000000032e00780c */ /* 0x000fda0003f46070 */
[----:B------:R-:W-:Y:S05]  /*35e0*/  @!P2 BRA `(.L_x_27) ;  /* 0x0000000800e0a947 */ /* 0x000fea0003800000 */
[----:B-1234-:R-:W1:Y:S02]  /*35f0*/  LDC R12, c[0x0][0x3c0] ;  /* 0x0000f000ff0c7b82 */ /* 0x01ee640000000800 */
[----:B-1----:R-:W-:-:S04]  /*3600*/  IABS R21, R12 ;  /* 0x0000000c00157213 */ /* 0x002fc80000000000 */
[----:B------:R-:W1:Y:S08]  /*3610*/  I2F.RP R14, R21 ;  /* 0x00000015000e7306 */ /* 0x000e700000209400 */
[----:B-1----:R-:W1:Y:S02]  /*3620*/  MUFU.RCP R14, R14 ;  /* 0x0000000e000e7308 */ /* 0x002e640000001000 */
[----:B-1----:R-:W-:-:S06]  /*3630*/  VIADD R12, R14, 0xffffffe ;  /* 0x0ffffffe0e0c7836 */ /* 0x002fcc0000000000 */
[----:B------:R1:W2:Y:S02]  /*3640*/  F2I.FTZ.U32.TRUNC.NTZ R13, R12 ;  /* 0x0000000c000d7305 */ /* 0x0002a4000021f000 */
[----:B-1----:R-:W-:Y:S02]  /*3650*/  IMAD.MOV.U32 R12, RZ, RZ, RZ ;  /* 0x000000ffff0c7224 */ /* 0x002fe400078e00ff */
[----:B--2---:R-:W-:-:S04]  /*3660*/  IMAD.MOV R16, RZ, RZ, -R13 ;  /* 0x000000ffff107224 */ /* 0x004fc800078e0a0d */
[----:B------:R-:W-:-:S04]  /*3670*/  IMAD R15, R16, R21, RZ ;  /* 0x00000015100f7224 */ /* 0x000fc800078e02ff */
[----:B------:R-:W-:-:S07]  /*3680*/  IMAD.HI.U32 R22, R13, R15, R12 ;  /* 0x0000000f0d167227 */ /* 0x000fce00078e000c */
.L_x_40:
[----:B-1----:R-:W1:Y:S01]  /*3690*/  LDC R18, c[0x0][0x3c0] ;  /* 0x0000f000ff127b82 */ /* 0x002e620000000800 */
[----:B------:R-:W-:Y:S01]  /*36a0*/  ISETP.GE.U32.AND P2, PT, R23, 0x400, PT ;  /* 0x000004001700780c */ /* 0x000fe20003f46070 */
[----:B------:R-:W-:Y:S01]  /*36b0*/  UMOV UR4, 0xffffffff ;  /* 0xffffffff00047882 */ /* 0x000fe20000000000 */
[----:B------:R-:W-:Y:S02]  /*36c0*/  SHF.R.U32.HI R25, RZ, 0x5, R23 ;  /* 0x00000005ff197819 */ /* 0x000fe40000011617 */
[----:B--2---:R-:W-:Y:S02]  /*36d0*/  SEL R13, R59, R58, !P2 ;  /* 0x0000003a3b0d7207 */ /* 0x004fe40005000000 */
[----:B------:R-:W-:Y:S02]  /*36e0*/  LOP3.LUT R25, R25, 0x3c, RZ, 0xc0, !PT ;  /* 0x0000003c19197812 */ /* 0x000fe400078ec0ff */
[----:B------:R-:W-:-:S05]  /*36f0*/  IABS R12, R13 ;  /* 0x0000000d000c7213 */ /* 0x000fca0000000000 */
[----:B------:R-:W-:-:S04]  /*3700*/  IMAD.HI.U32 R22, R22, R12, RZ ;  /* 0x0000000c16167227 */ /* 0x000fc800078e00ff */
[----:B------:R-:W-:Y:S01]  /*3710*/  IMAD.MOV R14, RZ, RZ, -R22 ;  /* 0x000000ffff0e7224 */ /* 0x000fe200078e0a16 */
[-C--:B-1----:R-:W-:Y:S02]  /*3720*/  IABS R17, R18.reuse ;  /* 0x0000001200117213 */ /* 0x082fe40000000000 */
[-C--:B------:R-:W-:Y:S02]  /*3730*/  LOP3.LUT R13, R13, R18.reuse, RZ, 0x3c, !PT ;  /* 0x000000120d0d7212 */ /* 0x080fe400078e3cff */
[----:B------:R-:W-:Y:S01]  /*3740*/  LOP3.LUT R16, RZ, R18, RZ, 0x33, !PT ;  /* 0x00000012ff107212 */ /* 0x000fe200078e33ff */
[----:B------:R-:W-:Y:S01]  /*3750*/  IMAD R12, R17, R14, R12 ;  /* 0x0000000e110c7224 */ /* 0x000fe200078e020c */
[----:B------:R-:W-:-:S04]  /*3760*/  ISETP.GE.AND P4, PT, R13, RZ, PT ;  /* 0x000000ff0d00720c */ /* 0x000fc80003f86270 */
        /* <DEDUP_REMOVED lines=10> */
[----:B------:R-:W-:Y:S01]  /*3810*/  IMAD.IADD R24, R6, 0x1, R23 ;  /* 0x0000000106187824 */ /* 0x000fe200078e0217 */
[----:B------:R-:W2:Y:S04]  /*3820*/  SHFL.IDX PT, R25, R38, R25, 0x1f ;  /* 0x00001f1926197589 */ /* 0x000ea800000e0000 */
[----:B------:R-:W-:-:S04]  /*3830*/  ISETP.GE.U32.AND P3, PT, R24, 0x400, PT ;  /* 0x000004001800780c */ /* 0x000fc80003f66070 */
[----:B------:R-:W-:Y:S01]  /*3840*/  SEL R15, R59, R58, !P3 ;  /* 0x0000003a3b0f7207 */ /* 0x000fe20005800000 */
[----:B-1----:R-:W1:Y:S02]  /*3850*/  MUFU.RCP R14, R14 ;  /* 0x0000000e000e7308 */ /* 0x002e640000001000 */
[----:B-1----:R-:W-:Y:S01]  /*3860*/  VIADD R12, R14, 0xffffffe ;  /* 0x0ffffffe0e0c7836 */ /* 0x002fe20000000000 */
[----:B------:R-:W-:Y:S02]  /*3870*/  IABS R14, R15 ;  /* 0x0000000f000e7213 */ /* 0x000fe40000000000 */
[----:B------:R-:W-:-:S03]  /*3880*/  LOP3.LUT R15, R15, R18, RZ, 0x3c, !PT ;  /* 0x000000120f0f7212 */ /* 0x000fc600078e3cff */
[----:B------:R1:W3:Y:S01]  /*3890*/  F2I.FTZ.U32.TRUNC.NTZ R13, R12 ;  /* 0x0000000c000d7305 */ /* 0x0002e2000021f000 */
[----:B------:R-:W-:Y:S01]  /*38a0*/  ISETP.GE.AND P5, PT, R15, RZ, PT ;  /* 0x000000ff0f00720c */ /* 0x000fe20003fa6270 */
[----:B-1----:R-:W-:Y:S02]  /*38b0*/  IMAD.MOV.U32 R12, RZ, RZ, RZ ;  /* 0x000000ffff0c7224 */ /* 0x002fe400078e00ff */
[----:B---3--:R-:W-:-:S04]  /*38c0*/  IMAD.MOV R20, RZ, RZ, -R13 ;  /* 0x000000ffff147224 */ /* 0x008fc800078e0a0d */
[----:B------:R-:W-:Y:S02]  /*38d0*/  IMAD R21, R20, R17, RZ ;  /* 0x0000001114157224 */ /* 0x000fe400078e02ff */
[----:B------:R-:W2:Y:S02]  /*38e0*/  LDC R20, c[0x0][0x3c4] ;  /* 0x0000f100ff147b82 */ /* 0x000ea40000000800 */
[----:B------:R-:W-:-:S04]  /*38f0*/  IMAD.HI.U32 R22, R13, R21, R12 ;  /* 0x000000150d167227 */ /* 0x000fc800078e000c */
[----:B------:R-:W-:Y:S02]  /*3900*/  IMAD.MOV.U32 R21, RZ, RZ, R17 ;  /* 0x000000ffff157224 */ /* 0x000fe400078e0011 */
[----:B------:R-:W-:-:S04]  /*3910*/  IMAD.HI.U32 R12, R22, R14, RZ ;  /* 0x0000000e160c7227 */ /* 0x000fc800078e00ff */
[----:B------:R-:W-:-:S04]  /*3920*/  IMAD.MOV R13, RZ, RZ, -R12 ;  /* 0x000000ffff0d7224 */ /* 0x000fc800078e0a0c */
[----:B------:R-:W-:Y:S01]  /*3930*/  IMAD R14, R17, R13, R14 ;  /* 0x0000000d110e7224 */ /* 0x000fe200078e020e */
[----:B------:R-:W-:-:S04]  /*3940*/  SHF.R.U32.HI R13, RZ, 0x5, R24 ;  /* 0x00000005ff0d7819 */ /* 0x000fc80000011618 */
[----:B------:R-:W-:Y:S02]  /*3950*/  ISETP.GT.U32.AND P4, PT, R21, R14, PT ;  /* 0x0000000e1500720c */ /* 0x000fe40003f84070 */
[----:B------:R-:W-:-:S11]  /*3960*/  LOP3.LUT R27, R13, 0x3c, RZ, 0xc0, !PT ;  /* 0x0000003c0d1b7812 */ /* 0x000fd600078ec0ff */
[----:B------:R-:W-:Y:S02]  /*3970*/  @!P4 IMAD.IADD R14, R14, 0x1, -R17 ;  /* 0x000000010e0ec824 */ /* 0x000fe400078e0a11 */
[----:B------:R-:W-:Y:S01]  /*3980*/  @!P4 VIADD R12, R12, 0x1 ;  /* 0x000000010c0cc836 */ /* 0x000fe20000000000 */
[----:B--2---:R-:W-:Y:S02]  /*3990*/  ISETP.GE.AND P4, PT, R25, R20, PT ;  /* 0x000000141900720c */ /* 0x004fe40003f86270 */
[----:B------:R-:W-:-:S11]  /*39a0*/  ISETP.GE.U32.AND P3, PT, R14, R21, PT ;  /* 0x000000150e00720c */ /* 0x000fd60003f66070 */
[----:B------:R-:W1:Y:S01]  /*39b0*/  @!P4 LDC R26, c[0x0][0x3c8] ;  /* 0x0000f200ff1acb82 */ /* 0x000e620000000800 */
[----:B------:R-:W2:Y:S01]  /*39c0*/  @!P4 S2R R15, SR_CgaCtaId ;  /* 0x00000000000fc919 */ /* 0x000ea20000008800 */
[----:B------:R-:W-:-:S04]  /*39d0*/  @P3 VIADD R12, R12, 0x1 ;  /* 0x000000010c0c3836 */ /* 0x000fc80000000000 */
[----:B------:R-:W-:-:S04]  /*39e0*/  @!P5 IMAD.MOV R14, RZ, RZ, -R12 ;  /* 0x000000ffff0ed224 */ /* 0x000fc800078e0a0c */
[----:B------:R-:W-:-:S05]  /*39f0*/  @!P5 IMAD.MOV.U32 R12, RZ, RZ, R14 ;  /* 0x000000ffff0cd224 */ /* 0x000fca00078e000e */
[----:B------:R-:W-:Y:S02]  /*3a00*/  SEL R38, R16, R12, !P2 ;  /* 0x0000000c10267207 */ /* 0x000fe40005000000 */
[----:B------:R-:W3:Y:S03]  /*3a10*/  @!P4 LDC.64 R12, c[0x0][0x380] ;  /* 0x0000e000ff0ccb82 */ /* 0x000ee60000000a00 */
[----:B------:R-:W4:Y:S01]  /*3a20*/  SHFL.IDX PT, R27, R38, R27, 0x1f ;  /* 0x00001f1b261b7589 */ /* 0x000f2200000e0000 */
[----:B-1----:R-:W-:Y:S01]  /*3a30*/  @!P4 IMAD R26, R25, R26, RZ ;  /* 0x0000001a191ac224 */ /* 0x002fe200078e02ff */
[----:B------:R-:W-:-:S05]  /*3a40*/  @!P4 LOP3.LUT R25, R23, 0x70, RZ, 0xc0, !PT ;  /* 0x000000701719c812 */ /* 0x000fca00078ec0ff */
[----:B------:R-:W-:-:S05]  /*3a50*/  @!P4 IMAD R25, R36, 0x80, R25 ;  /* 0x000000802419c824 */ /* 0x000fca00078e0219 */
[--C-:B---3--:R-:W-:Y:S02]  /*3a60*/  @!P4 IADD3 R14, P5, P6, R26, R12, R25.reuse ;  /* 0x0000000c1a0ec210 */ /* 0x108fe40007ebe019 */
[----:B------:R-:W-:Y:S02]  /*3a70*/  @!P4 MOV R12, 0x400 ;  /* 0x00000400000cc802 */ /* 0x000fe40000000f00 */
[----:B----4-:R-:W-:Y:S02]  /*3a80*/  ISETP.GE.AND P3, PT, R27, R20, PT ;  /* 0x000000141b00720c */ /* 0x010fe40003f66270 */
[----:B------:R-:W-:Y:S01]  /*3a90*/  @!P4 SHF.R.S32.HI R25, RZ, 0x1f, R25 ;  /* 0x0000001fff19c819 */ /* 0x000fe20000011419 */
[----:B------:R-:W-:Y:S01]  /*3aa0*/  @!P4 VIADD R12, R12, 0x4000 ;  /* 0x000040000c0cc836 */ /* 0x000fe20000000000 */
[----:B------:R-:W-:-:S04]  /*3ab0*/  @!P4 SHF.R.S32.HI R26, RZ, 0x1f, R26 ;  /* 0x0000001fff1ac819 */ /* 0x000fc8000001141a */
[----:B------:R-:W-:Y:S02]  /*3ac0*/  @!P4 IADD3.X R25, PT, PT, R26, R13, R25, P5, P6 ;  /* 0x0000000d1a19c210 */ /* 0x000fe40002fec419 */
[----:B--2---:R-:W-:Y:S01]  /*3ad0*/  @!P4 LEA R26, R15, R12, 0x18 ;  /* 0x0000000c0f1ac211 */ /* 0x004fe200078ec0ff */
[----:B------:R-:W-:Y:S02]  /*3ae0*/  @!P4 IMAD R15, R19, 0x800, R23 ;  /* 0x00000800130fc824 */ /* 0x000fe400078e0217 */
[----:B------:R-:W1:Y:S01]  /*3af0*/  @!P3 LDC R62, c[0x0][0x3c8] ;  /* 0x0000f200ff3ebb82 */ /* 0x000e620000000800 */
[----:B------:R-:W-:Y:S01]  /*3b00*/  @!P3 LOP3.LUT R23, R24, 0x70, RZ, 0xc0, !PT ;  /* 0x000000701817b812 */ /* 0x000fe200078ec0ff */
[----:B------:R-:W-:Y:S02]  /*3b10*/  @!P4 IMAD.IADD R39, R26, 0x1, R15 ;  /* 0x000000011a27c824 */ /* 0x000fe400078e020f */
[----:B------:R-:W-:-:S04]  /*3b20*/  @!P4 IMAD.MOV.U32 R15, RZ, RZ, R25 ;  /* 0x000000ffff0fc224 */ /* 0x000fc800078e0019 */
[----:B------:R-:W2:Y:S01]  /*3b30*/  @!P3 LDC.64 R12, c[0x0][0x380] ;  /* 0x0000e000ff0cbb82 */ /* 0x000ea20000000a00 */
[----:B------:R-:W-:Y:S01]  /*3b40*/  @!PT LDS RZ, [RZ] ;  /* 0x00000000fffff984 */ /* 0x000fe20000000800 */
[----:B------:R3:W-:Y:S01]  /*3b50*/  @!P4 LDGSTS.E.BYPASS.LTC128B.128 [R39], desc[UR6][R14.64] ;  /* 0x000000000e27cfae */ /* 0x0007e2000b981a06 */
[----:B-1----:R-:W-:Y:S02]  /*3b60*/  @!P3 IMAD R62, R27, R62, RZ ;  /* 0x0000003e1b3eb224 */ /* 0x002fe400078e02ff */
[----:B------:R-:W-:Y:S02]  /*3b70*/  @!P3 IMAD R27, R36, 0x80, R23 ;  /* 0x00000080241bb824 */ /* 0x000fe400078e0217 */
[----:B------:R-:W-:-:S03]  /*3b80*/  IMAD.IADD R23, R6, 0x1, R24 ;  /* 0x0000000106177824 */ /* 0x000fc600078e0218 */
[--C-:B--2---:R-:W-:Y:S02]  /*3b90*/  @!P3 IADD3 R12, P4, P5, R62, R12, R27.reuse ;  /* 0x0000000c3e0cb210 */ /* 0x104fe40007d9e01b */
[----:B------:R-:W-:Y:S02]  /*3ba0*/  ISETP.GE.U32.AND P6, PT, R23, 0x400, PT ;  /* 0x000004001700780c */ /* 0x000fe40003fc6070 */
[----:B------:R-:W-:Y:S02]  /*3bb0*/  @!P3 SHF.R.S32.HI R27, RZ, 0x1f, R27 ;  /* 0x0000001fff1bb819 */ /* 0x000fe4000001141b */
[----:B------:R-:W-:Y:S02]  /*3bc0*/  SEL R25, R59, R58, !P6 ;  /* 0x0000003a3b197207 */ /* 0x000fe40007000000 */
[----:B------:R-:W-:Y:S02]  /*3bd0*/  @!P3 SHF.R.S32.HI R62, RZ, 0x1f, R62 ;  /* 0x0000001fff3eb819 */ /* 0x000fe4000001143e */
[----:B------:R-:W-:-:S02]  /*3be0*/  IABS R26, R25 ;  /* 0x00000019001a7213 */ /* 0x000fc40000000000 */
[----:B------:R-:W-:Y:S02]  /*3bf0*/  @!P3 IADD3.X R13, PT, PT, R62, R13, R27, P4, P5 ;  /* 0x0000000d3e0db210 */ /* 0x000fe400027ea41b */
[----:B------:R-:W-:Y:S01]  /*3c00*/  LOP3.LUT R25, R25, R18, RZ, 0x3c, !PT ;  /* 0x0000001219197212 */ /* 0x000fe200078e3cff */
[----:B---3--:R-:W-:-:S03]  /*3c10*/  IMAD.HI.U32 R14, R22, R26, RZ ;  /* 0x0000001a160e7227 */ /* 0x008fc600078e00ff */
[----:B------:R-:W-:Y:S01]  /*3c20*/  ISETP.GE.AND P6, PT, R25, RZ, PT ;  /* 0x000000ff1900720c */ /* 0x000fe20003fc6270 */
[----:B------:R-:W-:-:S04]  /*3c30*/  IMAD.MOV R15, RZ, RZ, -R14 ;  /* 0x000000ffff0f7224 */ /* 0x000fc800078e0a0e */
[----:B------:R-:W-:Y:S01]  /*3c40*/  IMAD R26, R17, R15, R26 ;  /* 0x0000000f111a7224 */ /* 0x000fe200078e021a */
[----:B------:R-:W-:-:S04]  /*3c50*/  @!P3 MOV R15, 0x400 ;  /* 0x00000400000fb802 */ /* 0x000fc80000000f00 */
[----:B------:R-:W-:Y:S01]  /*3c60*/  ISETP.GT.U32.AND P5, PT, R21, R26, PT ;  /* 0x0000001a1500720c */ /* 0x000fe20003fa4070 */
[----:B------:R-:W-:-:S12]  /*3c70*/  @!P3 VIADD R15, R15, 0x4000 ;  /* 0x000040000f0fb836 */ /* 0x000fd80000000000 */
[----:B------:R-:W-:Y:S02]  /*3c80*/  @!P5 IMAD.IADD R26, R26, 0x1, -R17 ;  /* 0x000000011a1ad824 */ /* 0x000fe400078e0a11 */
[----:B------:R-:W-:-:S03]  /*3c90*/  @!P5 VIADD R14, R14, 0x1 ;  /* 0x000000010e0ed836 */ /* 0x000fc60000000000 */
[----:B------:R-:W-:Y:S02]  /*3ca0*/  ISETP.GE.U32.AND P4, PT, R26, R21, PT ;  /* 0x000000151a00720c */ /* 0x000fe40003f86070 */
[----:B------:R-:W1:Y:S11]  /*3cb0*/  @!P3 S2R R26, SR_CgaCtaId ;  /* 0x00000000001ab919 */ /* 0x000e760000008800 */
[----:B------:R-:W-:-:S04]  /*3cc0*/  @P4 VIADD R14, R14, 0x1 ;  /* 0x000000010e0e4836 */ /* 0x000fc80000000000 */
[----:B------:R-:W-:-:S04]  /*3cd0*/  @!P6 IMAD.MOV R25, RZ, RZ, -R14 ;  /* 0x000000ffff19e224 */ /* 0x000fc800078e0a0e */
[----:B------:R-:W-:-:S05]  /*3ce0*/  @!P6 IMAD.MOV.U32 R14, RZ, RZ, R25 ;  /* 0x000000ffff0ee224 */ /* 0x000fca00078e0019 */
[----:B------:R-:W-:Y:S01]  /*3cf0*/  SEL R38, R16, R14, !P2 ;  /* 0x0000000e10267207 */ /* 0x000fe20005000000 */
[----:B------:R-:W-:Y:S01]  /*3d00*/  @!P3 IMAD R14, R19, 0x800, R24 ;  /* 0x00000800130eb824 */ /* 0x000fe200078e0218 */
[----:B-1----:R-:W-:Y:S02]  /*3d10*/  @!P3 LEA R25, R26, R15, 0x18 ;  /* 0x0000000f1a19b211 */ /* 0x002fe400078ec0ff */
[----:B------:R-:W-:-:S03]  /*3d20*/  SHF.R.U32.HI R15, RZ, 0x5, R23 ;  /* 0x00000005ff0f7819 */ /* 0x000fc60000011617 */
[----:B------:R-:W-:Y:S01]  /*3d30*/  @!P3 IMAD.IADD R25, R25, 0x1, R14 ;  /* 0x000000011919b824 */ /* 0x000fe200078e020e */
[----:B------:R-:W-:Y:S01]  /*3d40*/  LOP3.LUT R27, R15, 0x3c, RZ, 0xc0, !PT ;  /* 0x0000003c0f1b7812 */ /* 0x000fe200078ec0ff */
[----:B------:R-:W-:-:S03]  /*3d50*/  IMAD.IADD R14, R6, 0x1, R23 ;  /* 0x00000001060e7824 */ /* 0x000fc600078e0217 */
[----:B------:R1:W-:Y:S02]  /*3d60*/  @!P3 LDGSTS.E.BYPASS.LTC128B.128 [R25], desc[UR6][R12.64] ;  /* 0x000000000c19bfae */ /* 0x0003e4000b981a06 */
[----:B------:R-:W-:Y:S02]  /*3d70*/  ISETP.GE.U32.AND P4, PT, R14, 0x400, PT ;  /* 0x000004000e00780c */ /* 0x000fe40003f86070 */
[----:B------:R-:W2:Y:S02]  /*3d80*/  SHFL.IDX PT, R27, R38, R27, 0x1f ;  /* 0x00001f1b261b7589 */ /* 0x000ea400000e0000 */
[----:B------:R-:W-:-:S04]  /*3d90*/  SEL R39, R59, R58, !P4 ;  /* 0x0000003a3b277207 */ /* 0x000fc80006000000 */
[----:B------:R-:W-:Y:S02]  /*3da0*/  IABS R24, R39 ;  /* 0x0000002700187213 */ /* 0x000fe40000000000 */
[----:B------:R-:W-:-:S03]  /*3db0*/  LOP3.LUT R18, R39, R18, RZ, 0x3c, !PT ;  /* 0x0000001227127212 */ /* 0x000fc600078e3cff */
[----:B------:R-:W-:Y:S01]  /*3dc0*/  IMAD.HI.U32 R15, R22, R24, RZ ;  /* 0x00000018160f7227 */ /* 0x000fe200078e00ff */
[----:B------:R-:W-:-:S03]  /*3dd0*/  ISETP.GE.AND P4, PT, R18, RZ, PT ;  /* 0x000000ff1200720c */ /* 0x000fc60003f86270 */
[----:B------:R-:W-:-:S04]  /*3de0*/  IMAD.MOV R26, RZ, RZ, -R15 ;  /* 0x000000ffff1a7224 */ /* 0x000fc800078e0a0f */
[----:B------:R-:W-:-:S05]  /*3df0*/  IMAD R24, R17, R26, R24 ;  /* 0x0000001a11187224 */ /* 0x000fca00078e0218 */
[----:B------:R-:W-:Y:S02]  /*3e00*/  ISETP.GT.U32.AND P6, PT, R21, R24, PT ;  /* 0x000000181500720c */ /* 0x000fe40003fc4070 */
[----:B--2---:R-:W-:-:S11]  /*3e10*/  ISETP.GE.AND P3, PT, R27, R20, PT ;  /* 0x000000141b00720c */ /* 0x004fd60003f66270 */
[----:B------:R-:W-:Y:S02]  /*3e20*/  @!P6 IMAD.IADD R24, R24, 0x1, -R17 ;  /* 0x000000011818e824 */ /* 0x000fe400078e0a11 */
[----:B------:R-:W2:Y:S01]  /*3e30*/  @!P3 LDC R62, c[0x0][0x3c8] ;  /* 0x0000f200ff3ebb82 */ /* 0x000ea20000000800 */
[----:B------:R-:W-:Y:S02]  /*3e40*/  @!P6 VIADD R15, R15, 0x1 ;  /* 0x000000010f0fe836 */ /* 0x000fe40000000000 */
[----:B------:R-:W-:Y:S02]  /*3e50*/  ISETP.GE.U32.AND P5, PT, R24, R21, PT ;  /* 0x000000151800720c */ /* 0x000fe40003fa6070 */
[----:B------:R-:W3:Y:S03]  /*3e60*/  @!P3 S2R R24, SR_CgaCtaId ;  /* 0x000000000018b919 */ /* 0x000ee60000008800 */
[----:B-1----:R-:W1:Y:S08]  /*3e70*/  @!P3 LDC.64 R12, c[0x0][0x380] ;  /* 0x0000e000ff0cbb82 */ /* 0x002e700000000a00 */
[----:B------:R-:W-:-:S04]  /*3e80*/  @P5 VIADD R15, R15, 0x1 ;  /* 0x000000010f0f5836 */ /* 0x000fc80000000000 */
[----:B------:R-:W-:Y:S01]  /*3e90*/  IMAD.MOV.U32 R17, RZ, RZ, R15 ;  /* 0x000000ffff117224 */ /* 0x000fe200078e000f */
[----:B------:R-:W-:Y:S01]  /*3ea0*/  @!P3 MOV R15, 0x400 ;  /* 0x00000400000fb802 */ /* 0x000fe20000000f00 */
[----:B--2---:R-:W-:Y:S01]  /*3eb0*/  @!P3 IMAD R39, R27, R62, RZ ;  /* 0x0000003e1b27b224 */ /* 0x004fe200078e02ff */
[----:B------:R-:W-:Y:S01]  /*3ec0*/  @!P3 LOP3.LUT R27, R23, 0x70, RZ, 0xc0, !PT ;  /* 0x00000070171bb812 */ /* 0x000fe200078ec0ff */
[----:B------:R-:W-:Y:S02]  /*3ed0*/  @!P4 IMAD.MOV R18, RZ, RZ, -R17 ;  /* 0x000000ffff12c224 */ /* 0x000fe400078e0a11 */
[----:B------:R-:W-:Y:S01]  /*3ee0*/  @!P3 VIADD R15, R15, 0x4000 ;  /* 0x000040000f0fb836 */ /* 0x000fe20000000000 */
[----:B------:R-:W-:Y:S01]  /*3ef0*/  @!P3 SHF.R.S32.HI R62, RZ, 0x1f, R39 ;  /* 0x0000001fff3eb819 */ /* 0x000fe20000011427 */
[----:B------:R-:W-:Y:S02]  /*3f00*/  @!P3 IMAD R27, R36, 0x80, R27 ;  /* 0x00000080241bb824 */ /* 0x000fe400078e021b */
[----:B------:R-:W-:Y:S01]  /*3f10*/  @!P4 IMAD.MOV.U32 R17, RZ, RZ, R18 ;  /* 0x000000ffff11c224 */ /* 0x000fe200078e0012 */
[----:B------:R-:W-:-:S02]  /*3f20*/  SHF.R.U32.HI R18, RZ, 0x5, R14 ;  /* 0x00000005ff127819 */ /* 0x000fc4000001160e */
[----:B-1----:R-:W-:Y:S02]  /*3f30*/  @!P3 IADD3 R12, P5, P6, R39, R12, R27 ;  /* 0x0000000c270cb210 */ /* 0x002fe40007ebe01b */
[----:B---3--:R-:W-:Y:S01]  /*3f40*/  @!P3 LEA R24, R24, R15, 0x18 ;  /* 0x0000000f1818b211 */ /* 0x008fe200078ec0ff */
[----:B------:R-:W-:Y:S01]  /*3f50*/  @!P3 IMAD R15, R19, 0x800, R23 ;  /* 0x00000800130fb824 */ /* 0x000fe200078e0217 */
[----:B------:R-:W-:Y:S02]  /*3f60*/  @!P3 SHF.R.S32.HI R27, RZ, 0x1f, R27 ;  /* 0x0000001fff1bb819 */ /* 0x000fe4000001141b */
[----:B------:R-:W-:Y:S01]  /*3f70*/  SEL R38, R16, R17, !P2 ;  /* 0x0000001110267207 */ /* 0x000fe20005000000 */
[----:B------:R-:W-:Y:S01]  /*3f80*/  @!P3 IMAD.IADD R25, R24, 0x1, R15 ;  /* 0x000000011819b824 */ /* 0x000fe200078e020f */
[----:B------:R-:W-:Y:S02]  /*3f90*/  LOP3.LUT R17, R18, 0x3c, RZ, 0xc0, !PT ;  /* 0x0000003c12117812 */ /* 0x000fe400078ec0ff */
[----:B------:R-:W-:-:S04]  /*3fa0*/  @!P3 IADD3.X R13, PT, PT, R62, R13, R27, P5, P6 ;  /* 0x0000000d3e0db210 */ /* 0x000fc80002fec41b */
[----:B------:R1:W2:Y:S04]  /*3fb0*/  SHFL.IDX PT, R17, R38, R17, 0x1f ;  /* 0x00001f1126117589 */ /* 0x0002a800000e0000 */
[----:B------:R1:W-:Y:S02]  /*3fc0*/  @!P3 LDGSTS.E.BYPASS.LTC128B.128 [R25], desc[UR6][R12.64] ;  /* 0x000000000c19bfae */ /* 0x0003e4000b981a06 */
.L_x_66:
[----:B--2---:R-:W-:Y:S01]  /*3fd0*/  ISETP.GE.AND P2, PT, R17, R20, PT ;  /* 0x000000141100720c */ /* 0x004fe20003f46270 */
[----:B------:R-:W-:-:S12]  /*3fe0*/  BSSY.RECONVERGENT B1, `(.L_x_38) ;  /* 0x0000015000017945 */ /* 0x000fd80003800200 */
[----:B------:R-:W-:Y:S05]  /*3ff0*/  @P2 BRA `(.L_x_39) ;  /* 0x00000000004c2947 */ /* 0x000fea0003800000 */
[----:B------:R-:W2:Y:S01]  /*4000*/  S2UR UR5, SR_CgaCtaId ;  /* 0x00000000000579c3 */ /* 0x000ea20000008800 */
[----:B------:R-:W3:Y:S01]  /*4010*/  LDCU UR15, c[0x0][0x3c8] ;  /* 0x00007900ff0f77ac */ /* 0x000ee20008000800 */
[----:B-1----:R-:W-:Y:S01]  /*4020*/  LOP3.LUT R13, R14, 0x70, RZ, 0xc0, !PT ;  /* 0x000000700e0d7812 */ /* 0x002fe200078ec0ff */
[----:B------:R-:W-:Y:S01]  /*4030*/  IMAD R15, R19, 0x800, R14 ;  /* 0x00000800130f7824 */ /* 0x000fe200078e020e */
[----:B------:R-:W1:Y:S03]  /*4040*/  LDCU.64 UR16, c[0x0][0x380] ;  /* 0x00007000ff1077ac */ /* 0x000e660008000a00 */
[----:B------:R-:W-:Y:S01]  /*4050*/  IMAD R13, R36, 0x80, R13 ;  /* 0x00000080240d7824 */ /* 0x000fe200078e020d */
[----:B------:R-:W-:Y:S02]  /*4060*/  UMOV UR4, 0x400 ;  /* 0x0000040000047882 */ /* 0x000fe40000000000 */
[----:B------:R-:W-:Y:S01]  /*4070*/  UIADD3 UR4, UPT, UPT, UR4, 0x4000, URZ ;  /* 0x0000400004047890 */ /* 0x000fe2000fffe0ff */
[----:B---3--:R-:W-:-:S03]  /*4080*/  IMAD R12, R17, UR15, RZ ;  /* 0x0000000f110c7c24 */ /* 0x008fc6000f8e02ff */
[----:B--2---:R-:W-:Y:S02]  /*4090*/  ULEA UR4, UR5, UR4, 0x18 ;  /* 0x0000000405047291 */ /* 0x004fe4000f8ec0ff */
        /* <DEDUP_REMOVED lines=9> */
.L_x_39:
[----:B------:R-:W-:Y:S05]  /*4130*/  BSYNC.RECONVERGENT B1 ;  /* 0x0000000000017941 */ /* 0x000fea0003800200 */
.L_x_38:
[----:B------:R-:W-:-:S05]  /*4140*/  IMAD.IADD R23, R6, 0x1, R14 ;  /* 0x0000000106177824 */ /* 0x000fca00078e020e */
[----:B------:R-:W-:-:S13]  /*4150*/  ISETP.GE.U32.AND P2, PT, R23, 0x800, PT ;  /* 0x000008001700780c */ /* 0x000fda0003f46070 */
[----:B------:R-:W-:Y:S05]  /*4160*/  @!P2 BRA `(.L_x_40) ;  /* 0xfffffff40048a947 */ /* 0x000fea000383ffff */
.L_x_27:
[----:B------:R-:W-:Y:S05]  /*4170*/  BSYNC B2 ;  /* 0x0000000000027941 */ /* 0x000fea0003800000 */
.L_x_26:
[----:B------:R-:W0:Y:S01]  /*4180*/  LDGDEPBAR ;  /* 0x00000000000079af */ /* 0x000e220000000000 */
[----:B------:R-:W-:-:S07]  /*4190*/  VIADD R36, R36, 0x1 ;  /* 0x0000000124247836 */ /* 0x000fce0000000000 */
.L_x_20:
[----:B------:R-:W-:Y:S05]  /*41a0*/  BSYNC B0 ;  /* 0x0000000000007941 */ /* 0x000fea0003800000 */
.L_x_19:
[----:B-123--:R-:W1:Y:S01]  /*41b0*/  S2R R15, SR_CgaCtaId ;  /* 0x00000000000f7919 */ /* 0x00ee620000008800 */
[C---:B----4-:R-:W-:Y:S01]  /*41c0*/  IMAD.SHL.U32 R12, R35.reuse, 0x800, RZ ;  /* 0x00000800230c7824 */ /* 0x050fe200078e00ff */
[----:B------:R-:W-:Y:S01]  /*41d0*/  MOV R26, 0x400 ;  /* 0x00000400001a7802 */ /* 0x000fe20000000f00 */
[----:B------:R-:W-:Y:S01]  /*41e0*/  IMAD.SHL.U32 R13, R28, 0x20, RZ ;  /* 0x000000201c0d7824 */ /* 0x000fe200078e00ff */
[----:B------:R-:W-:Y:S05]  /*41f0*/  WARPSYNC.ALL ;  /* 0x0000000000007948 */ /* 0x000fea0003800000 */
[----:B------:R-:W-:Y:S01]  /*4200*/  LOP3.LUT R12, R12, 0x800, RZ, 0xc0, !PT ;  /* 0x000008000c0c7812 */ /* 0x000fe200078ec0ff */
[----:B------:R-:W-:-:S02]  /*4210*/  IMAD.SHL.U32 R27, R35, 0x2000, RZ ;  /* 0x00002000231b7824 */ /* 0x000fc400078e00ff */
[----:B------:R-:W-:Y:S01]  /*4220*/  VIADD R14, R26, 0x4000 ;  /* 0x000040001a0e7836 */ /* 0x000fe20000000000 */
[----:B------:R-:W-:Y:S01]  /*4230*/  LOP3.LUT R12, R12, 0x380, R13, 0xf8, !PT ;  /* 0x000003800c0c7812 */ /* 0x000fe200078ef80d */
[----:B------:R-:W-:Y:S01]  /*4240*/  IMAD.SHL.U32 R13, R28, 0x4, RZ ;  /* 0x000000041c0d7824 */ /* 0x000fe200078e00ff */
[----:B------:R-:W-:Y:S01]  /*4250*/  LOP3.LUT R27, R27, 0x2000, RZ, 0xc0, !PT ;  /* 0x000020001b1b7812 */ /* 0x000fe200078ec0ff */
[----:B------:R-:W-:-:S03]  /*4260*/  VIADD R35, R35, 0x1 ;  /* 0x0000000123237836 */ /* 0x000fc60000000000 */
[----:B------:R-:W-:Y:S02]  /*4270*/  LOP3.LUT R13, R13, 0xc, RZ, 0xc0, !PT ;  /* 0x0000000c0d0d7812 */ /* 0x000fe400078ec0ff */
[----:B------:R-:W-:Y:S02]  /*4280*/  ISETP.NE.AND P2, PT, R35, R9, PT ;  /* 0x000000092300720c */ /* 0x000fe40003f45270 */
[C---:B-1----:R-:W-:Y:S02]  /*4290*/  LEA R26, R15.reuse, R26, 0x18 ;  /* 0x0000001a0f1a7211 */ /* 0x042fe400078ec0ff */
[----:B------:R-:W-:Y:S02]  /*42a0*/  LEA R14, R15, R14, 0x18 ;  /* 0x0000000e0f0e7211 */ /* 0x000fe400078ec0ff */
[----:B------:R-:W-:Y:S02]  /*42b0*/  IADD3 R16, PT, PT, R26, R27, R50 ;  /* 0x0000001b1a107210 */ /* 0x000fe40007ffe032 */
[----:B------:R-:W-:-:S04]  /*42c0*/  IADD3 R61, PT, PT, R13, R14, R12 ;  /* 0x0000000e0d3d7210 */ /* 0x000fc80007ffe00c */
[----:B------:R-:W1:Y:S04]  /*42d0*/  LDSM.16.M88.4 R16, [R16] ;  /* 0x000000001010783b */ /* 0x000e680000000200 */
[----:B------:R-:W2:Y:S04]  /*42e0*/  @!P0 LDS R32, [R61] ;  /* 0x000000003d208984 */ /* 0x000ea80000000800 */
[----:B------:R-:W3:Y:S04]  /*42f0*/  @!P0 LDS R31, [R61+0x10] ;  /* 0x000010003d1f8984 */ /* 0x000ee80000000800 */
[----:B------:R-:W4:Y:S04]  /*4300*/  @!P1 LDS R30, [R61+0x400] ;  /* 0x000400003d1e9984 */ /* 0x000f280000000800 */
[----:B------:R-:W4:Y:S01]  /*4310*/  @!P1 LDS R29, [R61+0x410] ;  /* 0x000410003d1d9984 */ /* 0x000f220000000800 */
[----:B-1----:R-:W-:-:S02]  /*4320*/  F2FP.F16.E4M3.UNPACK_B R20, R16 ;  /* 0x00000010ff14723e */ /* 0x002fc400020006ff */
[----:B------:R-:W-:Y:S02]  /*4330*/  F2FP.F16.E4M3.UNPACK_B R21, R17 ;  /* 0x00000011ff15723e */ /* 0x000fe400020006ff */
[----:B--2---:R-:W-:Y:S02]  /*4340*/  F2FP.F16.E4M3.UNPACK_B R12, R32 ;  /* 0x00000020ff0c723e */ /* 0x004fe400020006ff */
[----:B------:R-:W-:Y:S02]  /*4350*/  F2FP.F16.E4M3.UNPACK_B R16, R16.H1 ;  /* 0x00000010ff10723e */ /* 0x000fe400030006ff */
[-C--:B---3--:R-:W-:Y:S02]  /*4360*/  F2FP.F16.E4M3.UNPACK_B R14, R31.reuse ;  /* 0x0000001fff0e723e */ /* 0x088fe400020006ff */
[----:B------:R-:W-:Y:S02]  /*4370*/  F2FP.F16.E4M3.UNPACK_B R22, R31.H1 ;  /* 0x0000001fff16723e */ /* 0x000fe400030006ff */
[----:B----4-:R-:W-:Y:S01]  /*4380*/  F2FP.F16.E4M3.UNPACK_B R13, R30 ;  /* 0x0000001eff0d723e */ /* 0x010fe200020006ff */
[----:B------:R-:W1:Y:S01]  /*4390*/  @!P0 LDS R31, [R61+0x30] ;  /* 0x000030003d1f8984 */ /* 0x000e620000000800 */
[----:B------:R-:W-:-:S02]  /*43a0*/  F2FP.F16.E4M3.UNPACK_B R17, R17.H1 ;  /* 0x00000011ff11723e */ /* 0x000fc400030006ff */
[-C--:B------:R-:W-:Y:S02]  /*43b0*/  F2FP.F16.E4M3.UNPACK_B R15, R29.reuse ;  /* 0x0000001dff0f723e */ /* 0x080fe400020006ff */
[----:B------:R-:W-:Y:S02]  /*43c0*/  F2FP.F16.E4M3.UNPACK_B R23, R29.H1 ;  /* 0x0000001dff17723e */ /* 0x000fe400030006ff */
[----:B------:R-:W2:Y:S01]  /*43d0*/  @!P1 LDS R29, [R61+0x430] ;  /* 0x000430003d1d9984 */ /* 0x000ea20000000800 */
[----:B------:R-:W-:Y:S02]  /*43e0*/  F2FP.F16.E4M3.UNPACK_B R24, R18.H1 ;  /* 0x00000012ff18723e */ /* 0x000fe400030006ff */
[----:B------:R-:W-:Y:S01]  /*43f0*/  HMMA.16816.F32 R12, R12, R20, RZ ;  /* 0x000000140c0c723c */ /* 0x000fe200000018ff */
[----:B------:R-:W-:Y:S02]  /*4400*/  F2FP.F16.E4M3.UNPACK_B R20, R32.H1 ;  /* 0x00000020ff14723e */ /* 0x000fe400030006ff */
[----:B------:R-:W-:Y:S01]  /*4410*/  F2FP.F16.E4M3.UNPACK_B R21, R30.H1 ;  /* 0x0000001eff15723e */ /* 0x000fe200030006ff */
[----:B------:R-:W3:Y:S01]  /*4420*/  @!P0 LDS R32, [R61+0x20] ;  /* 0x000020003d208984 */ /* 0x000ee20000000800 */
[----:B------:R-:W-:-:S03]  /*4430*/  F2FP.F16.E4M3.UNPACK_B R25, R19.H1 ;  /* 0x00000013ff19723e */ /* 0x000fc600030006ff */
[----:B------:R-:W4:-:S12]  /*4440*/  @!P1 LDS R30, [R61+0x420] ;  /* 0x000420003d1e9984 */ /* 0x000f180000000800 */
[----:B------:R-:W-:Y:S01]  /*4450*/  HMMA.16816.F32 R12, R20, R16, R12 ;  /* 0x00000010140c723c */ /* 0x000fe2000000180c */
[----:B------:R-:W-:Y:S02]  /*4460*/  F2FP.F16.E4M3.UNPACK_B R16, R18 ;  /* 0x00000012ff10723e */ /* 0x000fe400020006ff */
[----:B------:R-:W-:Y:S02]  /*4470*/  F2FP.F16.E4M3.UNPACK_B R17, R19 ;  /* 0x00000013ff11723e */ /* 0x000fe400020006ff */
[-C--:B-1----:R-:W-:Y:S02]  /*4480*/  F2FP.F16.E4M3.UNPACK_B R22, R31.reuse ;  /* 0x0000001fff16723e */ /* 0x082fe400020006ff */
[----:B------:R-:W-:Y:S02]  /*4490*/  F2FP.F16.E4M3.UNPACK_B R18, R31.H1 ;  /* 0x0000001fff12723e */ /* 0x000fe400030006ff */
[----:B------:R-:W1:Y:S01]  /*44a0*/  @!P0 LDS R31, [R61+0x50] ;  /* 0x000050003d1f8984 */ /* 0x000e620000000800 */
[----:B--2---:R-:W-:-:S02]  /*44b0*/  F2FP.F16.E4M3.UNPACK_B R23, R29 ;  /* 0x0000001dff17723e */ /* 0x004fc400020006ff */
[----:B------:R-:W-:Y:S02]  /*44c0*/  F2FP.F16.E4M3.UNPACK_B R19, R29.H1 ;  /* 0x0000001dff13723e */ /* 0x000fe400030006ff */
[----:B------:R-:W2:Y:S01]  /*44d0*/  @!P1 LDS R29, [R61+0x450] ;  /* 0x000450003d1d9984 */ /* 0x000ea20000000800 */
[----:B---3--:R-:W-:Y:S02]  /*44e0*/  F2FP.F16.E4M3.UNPACK_B R20, R32 ;  /* 0x00000020ff14723e */ /* 0x008fe400020006ff */
[----:B----4-:R-:W-:-:S07]  /*44f0*/  F2FP.F16.E4M3.UNPACK_B R21, R30 ;  /* 0x0000001eff15723e */ /* 0x010fce00020006ff */
[----:B------:R-:W-:Y:S01]  /*4500*/  HMMA.16816.F32 R20, R20, R16, RZ ;  /* 0x000000101414723c */ /* 0x000fe200000018ff */
[----:B------:R-:W-:Y:S02]  /*4510*/  F2FP.F16.E4M3.UNPACK_B R16, R32.H1 ;  /* 0x00000020ff10723e */ /* 0x000fe400030006ff */
[----:B------:R-:W-:Y:S01]  /*4520*/  F2FP.F16.E4M3.UNPACK_B R17, R30.H1 ;  /* 0x0000001eff11723e */ /* 0x000fe200030006ff */
[----:B------:R-:W3:Y:S04]  /*4530*/  @!P0 LDS R32, [R61+0x40] ;  /* 0x000040003d208984 */ /* 0x000ee80000000800 */
[----:B------:R-:W4:-:S12]  /*4540*/  @!P1 LDS R30, [R61+0x440] ;  /* 0x000440003d1e9984 */ /* 0x000f180000000800 */
[----:B------:R-:W-:Y:S01]  /*4550*/  HMMA.16816.F32 R16, R16, R24, R20 ;  /* 0x000000181010723c */ /* 0x000fe20000001814 */
[----:B------:R-:W-:Y:S01]  /*4560*/  IADD3 R20, PT, PT, R26, R27, R49 ;  /* 0x0000001b1a147210 */ /* 0x000fe20007ffe031 */
[----:B------:R-:W-:Y:S01]  /*4570*/  FADD R25, RZ, R12 ;  /* 0x0000000cff197221 */ /* 0x000fe20000000000 */
[----:B------:R-:W-:Y:S01]  /*4580*/  FADD R12, RZ, R13 ;  /* 0x0000000dff0c7221 */ /* 0x000fe20000000000 */
[----:B-1----:R-:W-:Y:S01]  /*4590*/  F2FP.F16.E4M3.UNPACK_B R26, R31 ;  /* 0x0000001fff1a723e */ /* 0x002fe200020006ff */
[----:B------:R-:W-:Y:S01]  /*45a0*/  FADD R13, RZ, R14 ;  /* 0x0000000eff0d7221 */ /* 0x000fe20000000000 */
[----:B--2---:R-:W-:Y:S01]  /*45b0*/  F2FP.F16.E4M3.UNPACK_B R27, R29 ;  /* 0x0000001dff1b723e */ /* 0x004fe200020006ff */
[----:B------:R-:W1:Y:S01]  /*45c0*/  LDSM.16.M88.4 R20, [R20] ;  /* 0x000000001414783b */ /* 0x000e620000000200 */
[----:B------:R-:W-:-:S03]  /*45d0*/  F2FP.F16.E4M3.UNPACK_B R14, R31.H1 ;  /* 0x0000001fff0e723e */ /* 0x000fc600030006ff */
[----:B------:R-:W2:Y:S08]  /*45e0*/  @!P0 LDS R31, [R61+0x70] ;  /* 0x000070003d1f8984 */ /* 0x000eb00000000800 */
[----:B------:R-:W-:Y:S01]  /*45f0*/  FADD R62, R25, R16 ;  /* 0x00000010193e7221 */ /* 0x000fe20000000000 */
[----:B------:R-:W-:Y:S01]  /*4600*/  FADD R63, R12, R17 ;  /* 0x000000110c3f7221 */ /* 0x000fe20000000000 */
[----:B------:R-:W-:Y:S01]  /*4610*/  FADD R12, RZ, R15 ;  /* 0x0000000fff0c7221 */ /* 0x000fe20000000000 */
[----:B------:R-:W-:-:S02]  /*4620*/  F2FP.F16.E4M3.UNPACK_B R15, R29.H1 ;  /* 0x0000001dff0f723e */ /* 0x000fc400030006ff */
[----:B---3--:R-:W-:Y:S01]  /*4630*/  F2FP.F16.E4M3.UNPACK_B R24, R32 ;  /* 0x00000020ff18723e */ /* 0x008fe200020006ff */
[----:B------:R-:W3:Y:S01]  /*4640*/  @!P1 LDS R29, [R61+0x470] ;  /* 0x000470003d1d9984 */ /* 0x000ee20000000800 */
[----:B----4-:R-:W-:Y:S02]  /*4650*/  F2FP.F16.E4M3.UNPACK_B R25, R30 ;  /* 0x0000001eff19723e */ /* 0x010fe400020006ff */
[-C--:B-1----:R-:W-:Y:S02]  /*4660*/  F2FP.F16.E4M3.UNPACK_B R38, R20.reuse ;  /* 0x00000014ff26723e */ /* 0x082fe400020006ff */
[-C--:B------:R-:W-:Y:S02]  /*4670*/  F2FP.F16.E4M3.UNPACK_B R39, R21.reuse ;  /* 0x00000015ff27723e */ /* 0x080fe400020006ff */
[----:B------:R-:W-:Y:S02]  /*4680*/  F2FP.F16.E4M3.UNPACK_B R20, R20.H1 ;  /* 0x00000014ff14723e */ /* 0x000fe400030006ff */
[----:B------:R-:W-:-:S02]  /*4690*/  F2FP.F16.E4M3.UNPACK_B R21, R21.H1 ;  /* 0x00000015ff15723e */ /* 0x000fc400030006ff */
[----:B------:R-:W-:Y:S01]  /*46a0*/  F2FP.F16.E4M3.UNPACK_B R16, R22 ;  /* 0x00000016ff10723e */ /* 0x000fe200020006ff */
[----:B------:R-:W-:Y:S01]  /*46b0*/  HMMA.16816.F32 R24, R24, R38, RZ ;  /* 0x000000261818723c */ /* 0x000fe200000018ff */
[----:B------:R-:W-:Y:S01]  /*46c0*/  FADD R38, R13, R18 ;  /* 0x000000120d267221 */ /* 0x000fe20000000000 */
[----:B------:R-:W-:Y:S01]  /*46d0*/  FADD R39, R12, R19 ;  /* 0x000000130c277221 */ /* 0x000fe20000000000 */
[----:B------:R-:W-:Y:S02]  /*46e0*/  F2FP.F16.E4M3.UNPACK_B R12, R32.H1 ;  /* 0x00000020ff0c723e */ /* 0x000fe400030006ff */
[----:B------:R-:W-:Y:S01]  /*46f0*/  F2FP.F16.E4M3.UNPACK_B R13, R30.H1 ;  /* 0x0000001eff0d723e */ /* 0x000fe200030006ff */
[----:B------:R-:W1:Y:S01]  /*4700*/  @!P0 LDS R32, [R61+0x60] ;  /* 0x000060003d208984 */ /* 0x000e620000000800 */
[-C--:B------:R-:W-:Y:S02]  /*4710*/  F2FP.F16.E4M3.UNPACK_B R17, R23.reuse ;  /* 0x00000017ff11723e */ /* 0x080fe400020006ff */
[----:B------:R-:W-:Y:S01]  /*4720*/  F2FP.F16.E4M3.UNPACK_B R22, R22.H1 ;  /* 0x00000016ff16723e */ /* 0x000fe200030006ff */
[----:B------:R-:W4:Y:S01]  /*4730*/  @!P1 LDS R30, [R61+0x460] ;  /* 0x000460003d1e9984 */ /* 0x000f220000000800 */
[----:B------:R-:W-:-:S02]  /*4740*/  F2FP.F16.E4M3.UNPACK_B R23, R23.H1 ;  /* 0x00000017ff17723e */ /* 0x000fc400030006ff */
[----:B--2---:R-:W-:Y:S02]  /*4750*/  F2FP.F16.E4M3.UNPACK_B R18, R31.H1 ;  /* 0x0000001fff12723e */ /* 0x004fe400030006ff */
[----:B---3--:R-:W-:-:S05]  /*4760*/  F2FP.F16.E4M3.UNPACK_B R19, R29.H1 ;  /* 0x0000001dff13723e */ /* 0x008fca00030006ff */
[----:B------:R-:W-:Y:S01]  /*4770*/  HMMA.16816.F32 R24, R12, R20, R24 ;  /* 0x000000140c18723c */ /* 0x000fe20000001818 */
[----:B------:R-:W-:Y:S02]  /*4780*/  F2FP.F16.E4M3.UNPACK_B R14, R31 ;  /* 0x0000001fff0e723e */ /* 0x000fe400020006ff */
[----:B------:R-:W-:-:S15]  /*4790*/  F2FP.F16.E4M3.UNPACK_B R15, R29 ;  /* 0x0000001dff0f723e */ /* 0x000fde00020006ff */
[----:B------:R-:W-:-:S01]  /*47a0*/  NOP ;  /* 0x0000000000007918 */ /* 0x000fc20000000000 */
[----:B------:R-:W-:Y:S01]  /*47b0*/  FADD R24, R62, R24 ;  /* 0x000000183e187221 */ /* 0x000fe20000000000 */
[----:B------:R-:W-:Y:S01]  /*47c0*/  FADD R25, R63, R25 ;  /* 0x000000193f197221 */ /* 0x000fe20000000000 */
[----:B-1----:R-:W-:Y:S02]  /*47d0*/  F2FP.F16.E4M3.UNPACK_B R12, R32 ;  /* 0x00000020ff0c723e */ /* 0x002fe400020006ff */
[----:B----4-:R-:W-:-:S07]  /*47e0*/  F2FP.F16.E4M3.UNPACK_B R13, R30 ;  /* 0x0000001eff0d723e */ /* 0x010fce00020006ff */
[----:B------:R-:W-:Y:S01]  /*47f0*/  HMMA.16816.F32 R12, R12, R16, RZ ;  /* 0x000000100c0c723c */ /* 0x000fe200000018ff */
[----:B------:R-:W-:Y:S02]  /*4800*/  F2FP.F16.E4M3.UNPACK_B R16, R32.H1 ;  /* 0x00000020ff10723e */ /* 0x000fe400030006ff */
[----:B------:R-:W-:-:S15]  /*4810*/  F2FP.F16.E4M3.UNPACK_B R17, R30.H1 ;  /* 0x0000001eff11723e */ /* 0x000fde00030006ff */
[----:B------:R-:W-:-:S02]  /*4820*/  NOP ;  /* 0x0000000000007918 */ /* 0x000fc40000000000 */
[----:B------:R-:W-:Y:S01]  /*4830*/  HMMA.16816.F32 R12, R16, R22, R12 ;  /* 0x00000016100c723c */ /* 0x000fe2000000180c */
[----:B------:R-:W-:Y:S01]  /*4840*/  FADD R17, R38, R26 ;  /* 0x0000001a26117221 */ /* 0x000fe20000000000 */
[----:B------:R-:W-:-:S15]  /*4850*/  FADD R16, R39, R27 ;  /* 0x0000001b27107221 */ /* 0x000fde0000000000 */
[----:B------:R-:W-:-:S02]  /*4860*/  NOP ;  /* 0x0000000000007918 */ /* 0x000fc40000000000 */
[----:B------:R-:W-:Y:S01]  /*4870*/  FADD R24, R24, R12 ;  /* 0x0000000c18187221 */ /* 0x000fe20000000000 */
[-C--:B-----5:R-:W-:Y:S01]  /*4880*/  @!P0 FMUL R12, R34, R11.reuse ;  /* 0x0000000b220c8220 */ /* 0x0a0fe20000400000 */
[----:B------:R-:W-:Y:S01]  /*4890*/  FADD R13, R25, R13 ;  /* 0x0000000d190d7221 */ /* 0x000fe20000000000 */
[----:B------:R-:W-:Y:S01]  /*48a0*/  FADD R14, R17, R14 ;  /* 0x0000000e110e7221 */ /* 0x000fe20000000000 */
[----:B------:R-:W-:Y:S01]  /*48b0*/  @!P1 FMUL R11, R33, R11 ;  /* 0x0000000b210b9220 */ /* 0x000fe20000400000 */
[----:B------:R-:W-:Y:S01]  /*48c0*/  FADD R15, R16, R15 ;  /* 0x0000000f100f7221 */ /* 0x000fe20000000000 */
[-C--:B------:R-:W-:Y:S01]  /*48d0*/  @!P0 FFMA R55, R24, R12.reuse, R55 ;  /* 0x0000000c18378223 */ /* 0x080fe20000000037 */
[----:B------:R-:W-:Y:S01]  /*48e0*/  @!P0 FFMA R54, R13, R12, R54 ;  /* 0x0000000c0d368223 */ /* 0x000fe20000000036 */
[-C--:B------:R-:W-:Y:S01]  /*48f0*/  @!P1 FFMA R53, R14, R11.reuse, R53 ;  /* 0x0000000b0e359223 */ /* 0x080fe20000000035 */
[----:B------:R-:W-:Y:S01]  /*4900*/  @!P1 FFMA R52, R15, R11, R52 ;  /* 0x0000000b0f349223 */ /* 0x000fe20000000034 */
[----:B------:R-:W-:Y:S06]  /*4910*/  @P2 BRA `(.L_x_41) ;  /* 0xffffffd800a02947 */ /* 0x000fec000383ffff */
.L_x_18:
[----:B------:R-:W1:Y:S01]  /*4920*/  LDC R0, c[0x0][0x3c4] ;  /* 0x0000f100ff007b82 */ /* 0x000e620000000800 */
[----:B------:R-:W-:Y:S01]  /*4930*/  BSSY.RECONVERGENT B0, `(.L_x_42) ;  /* 0x0000010000007945 */ /* 0x000fe20003800200 */
[-C--:B-1----:R-:W-:Y:S02]  /*4940*/  ISETP.GE.AND P0, PT, R3, R0.reuse, PT ;  /* 0x000000000300720c */ /* 0x082fe40003f06270 */
[----:B------:R-:W-:-:S11]  /*4950*/  ISETP.GE.AND P1, PT, R4, R0, PT ;  /* 0x000000000400720c */ /* 0x000fd60003f26270 */
[----:B------:R-:W-:Y:S05]  /*4960*/  @P0 BRA `(.L_x_43) ;  /* 0x0000000000300947 */ /* 0x000fea0003800000 */
[----:B------:R-:W1:Y:S01]  /*4970*/  LDCU UR15, c[0x0][0x3cc] ;  /* 0x00007980ff0f77ac */ /* 0x000e620008000800 */
[----:B------:R-:W-:Y:S01]  /*4980*/  IMAD.SHL.U32 R3, R28, 0x2, RZ ;  /* 0x000000021c037824 */ /* 0x000fe200078e00ff */
[----:B------:R-:W-:Y:S01]  /*4990*/  F2FP.BF16.F32.PACK_AB R55, R54, R55 ;  /* 0x000000373637723e */ /* 0x000fe200000010ff */
[----:B------:R-:W2:Y:S03]  /*49a0*/  LDCU.64 UR4, c[0x0][0x3a0] ;  /* 0x00007400ff0477ac */ /* 0x000ea60008000a00 */
[----:B------:R-:W-:-:S05]  /*49b0*/  LOP3.LUT R3, R3, 0x6, RZ, 0xc0, !PT ;  /* 0x0000000603037812 */ /* 0x000fca00078ec0ff */
[----:B------:R-:W-:Y:S02]  /*49c0*/  IMAD.IADD R0, R60, 0x1, R3 ;  /* 0x000000013c007824 */ /* 0x000fe400078e0203 */
[----:B-1----:R-:W-:-:S05]  /*49d0*/  IMAD R59, R59, UR15, RZ ;  /* 0x0000000f3b3b7c24 */ /* 0x002fca000f8e02ff */
[----:B------:R-:W-:-:S04]  /*49e0*/  IADD3 R0, P0, PT, R59, R0, RZ ;  /* 0x000000003b007210 */ /* 0x000fc80007f1e0ff */
[----:B------:R-:W-:Y:S02]  /*49f0*/  LEA.HI.X.SX32 R59, R59, RZ, 0x1, P0 ;  /* 0x000000ff3b3b7211 */ /* 0x000fe400000f0eff */
[----:B--2---:R-:W-:-:S04]  /*4a00*/  LEA R2, P0, R0, UR4, 0x1 ;  /* 0x0000000400027c11 */ /* 0x004fc8000f8008ff */
[----:B------:R-:W-:-:S05]  /*4a10*/  LEA.HI.X R3, R0, UR5, R59, 0x1, P0 ;  /* 0x0000000500037c11 */ /* 0x000fca00080f0c3b */
[----:B------:R1:W-:Y:S04]  /*4a20*/  STG.E desc[UR6][R2.64], R55 ;  /* 0x0000003702007986 */ /* 0x0003e8000c101906 */
.L_x_43:
[----:B------:R-:W-:Y:S05]  /*4a30*/  BSYNC.RECONVERGENT B0 ;  /* 0x0000000000007941 */ /* 0x000fea0003800200 */
.L_x_42:
[----:B------:R-:W-:Y:S05]  /*4a40*/  @P1 EXIT ;  /* 0x000000000000194d */ /* 0x000fea0003800000 */
[----:B------:R-:W2:Y:S01]  /*4a50*/  LDCU UR4, c[0x0][0x3cc] ;  /* 0x00007980ff0477ac */ /* 0x000ea20008000800 */
[----:B------:R-:W-:Y:S01]  /*4a60*/  IMAD.SHL.U32 R28, R28, 0x2, RZ ;  /* 0x000000021c1c7824 */ /* 0x000fe200078e00ff */
[----:B------:R-:W-:Y:S01]  /*4a70*/  F2FP.BF16.F32.PACK_AB R53, R52, R53 ;  /* 0x000000353435723e */ /* 0x000fe200000010ff */
[----:B------:R-:W3:Y:S03]  /*4a80*/  LDCU.64 UR16, c[0x0][0x3a0] ;  /* 0x00007400ff1077ac */ /* 0x000ee60008000a00 */
[----:B-1----:R-:W-:-:S05]  /*4a90*/  LOP3.LUT R3, R28, 0x6, RZ, 0xc0, !PT ;  /* 0x000000061c037812 */ /* 0x002fca00078ec0ff */
[----:B------:R-:W-:Y:S02]  /*4aa0*/  IMAD.IADD R3, R60, 0x1, R3 ;  /* 0x000000013c037824 */ /* 0x000fe400078e0203 */
[----:B--2---:R-:W-:-:S05]  /*4ab0*/  IMAD R58, R58, UR4, RZ ;  /* 0x000000043a3a7c24 */ /* 0x004fca000f8e02ff */
[----:B------:R-:W-:-:S04]  /*4ac0*/  IADD3 R0, P0, PT, R3, R58, RZ ;  /* 0x0000003a03007210 */ /* 0x000fc80007f1e0ff */
[----:B------:R-:W-:Y:S02]  /*4ad0*/  LEA.HI.X.SX32 R3, R58, RZ, 0x1, P0 ;  /* 0x000000ff3a037211 */ /* 0x000fe400000f0eff */
[----:B---3--:R-:W-:-:S04]  /*4ae0*/  LEA R2, P0, R0, UR16, 0x1 ;  /* 0x0000001000027c11 */ /* 0x008fc8000f8008ff */
[----:B------:R-:W-:-:S05]  /*4af0*/  LEA.HI.X R3, R0, UR17, R3, 0x1, P0 ;  /* 0x0000001100037c11 */ /* 0x000fca00080f0c03 */
[----:B------:R-:W-:Y:S01]  /*4b00*/  STG.E desc[UR6][R2.64], R53 ;  /* 0x0000003502007986 */ /* 0x000fe2000c101906 */
[----:B------:R-:W-:Y:S05]  /*4b10*/  EXIT ;  /* 0x000000000000794d */ /* 0x000fea0003800000 */
.L_x_10:
[----:B------:R-:W-:Y:S01]  /*4b20*/  BSSY B2, `(.L_x_44) ;  /* 0x0000006000027945 */ /* 0x000fe20003800000 */
[----:B------:R-:W-:Y:S02]  /*4b30*/  IMAD.MOV.U32 R26, RZ, RZ, 0x1f ;  /* 0x0000001fff1a7424 */ /* 0x000fe400078e00ff */
[----:B------:R-:W-:-:S07]  /*4b40*/  IMAD.MOV.U32 R15, RZ, RZ, -0x1 ;  /* 0xffffffffff0f7424 */ /* 0x000fce00078e00ff */
[----:B--234-:R-:W-:Y:S05]  /*4b50*/  WARPSYNC.COLLECTIVE R15, `(.L_x_45) ;  /* 0x000000000f087348 */ /* 0x01cfea0003c00000 */
[----:B------:R1:W1:Y:S02]  /*4b60*/  SHFL.IDX P4, R12, R38, R25, R26 ;  /* 0x00000019260c7389 */ /* 0x000264000008001a */
[----:B-1234-:R-:W-:Y:S05]  /*4b70*/  ENDCOLLECTIVE ;  /* 0x000000000000791b */ /* 0x01efea0003800000 */
.L_x_45:
[----:B------:R-:W-:Y:S05]  /*4b80*/  BSYNC B2 ;  /* 0x0000000000027941 */ /* 0x000fea0003800000 */
.L_x_44:
[----:B------:R-:W-:Y:S05]  /*4b90*/  BRA `(.L_x_46) ;  /* 0xffffffc4002c7947 */ /* 0x000fea000383ffff */
.L_x_14:
[----:B------:R-:W1:Y:S01]  /*4ba0*/  I2F.RP R8, R16 ;  /* 0x0000001000087306 */ /* 0x000e620000209400 */
[C---:B------:R-:W-:Y:S01]  /*4bb0*/  IMAD.IADD R30, R21.reuse, 0x1, R20 ;  /* 0x00000001151e7824 */ /* 0x040fe200078e0214 */
[----:B------:R-:W-:Y:S01]  /*4bc0*/  BSSY B1, `(.L_x_47) ;  /* 0x0000030000017945 */ /* 0x000fe20003800000 */
[----:B------:R-:W-:Y:S02]  /*4bd0*/  IMAD.MOV.U32 R22, RZ, RZ, R16 ;  /* 0x000000ffff167224 */ /* 0x000fe400078e0010 */
[C---:B------:R-:W-:Y:S01]  /*4be0*/  IMAD.IADD R32, R21.reuse, 0x1, R30 ;  /* 0x0000000115207824 */ /* 0x040fe200078e021e */
[----:B------:R-:W-:Y:S01]  /*4bf0*/  ISETP.GE.U32.AND P1, PT, R30, 0x400, PT ;  /* 0x000004001e00780c */ /* 0x000fe20003f26070 */
[----:B------:R-:W-:Y:S02]  /*4c00*/  IMAD.MOV.U32 R26, RZ, RZ, 0x1f ;  /* 0x0000001fff1a7424 */ /* 0x000fe400078e00ff */
[----:B------:R-:W-:Y:S01]  /*4c10*/  IMAD.IADD R24, R21, 0x1, R32 ;  /* 0x0000000115187824 */ /* 0x000fe200078e0220 */
[----:B------:R-:W-:-:S02]  /*4c20*/  ISETP.GE.U32.AND P2, PT, R32, 0x400, PT ;  /* 0x000004002000780c */ /* 0x000fc40003f46070 */
[CC--:B------:R-:W-:Y:S02]  /*4c30*/  SEL R9, R59.reuse, R58.reuse, !P1 ;  /* 0x0000003a3b097207 */ /* 0x0c0fe40004800000 */
[----:B------:R-:W-:Y:S01]  /*4c40*/  SEL R11, R59, R58, !P2 ;  /* 0x0000003a3b0b7207 */ /* 0x000fe20005000000 */
[----:B-1----:R-:W1:Y:S01]  /*4c50*/  MUFU.RCP R8, R8 ;  /* 0x0000000800087308 */ /* 0x002e620000001000 */
[----:B------:R-:W-:Y:S02]  /*4c60*/  ISETP.GE.U32.AND P6, PT, R24, 0x400, PT ;  /* 0x000004001800780c */ /* 0x000fe40003fc6070 */
[----:B------:R-:W-:Y:S02]  /*4c70*/  IABS R12, R11 ;  /* 0x0000000b000c7213 */ /* 0x000fe40000000000 */
[----:B------:R-:W-:Y:S02]  /*4c80*/  LOP3.LUT R11, R11, R14, RZ, 0x3c, !PT ;  /* 0x0000000e0b0b7212 */ /* 0x000fe400078e3cff */
[----:B------:R-:W-:Y:S01]  /*4c90*/  SEL R29, R59, R58, !P6 ;  /* 0x0000003a3b1d7207 */ /* 0x000fe20007000000 */
[----:B-1----:R-:W-:Y:S01]  /*4ca0*/  VIADD R6, R8, 0xffffffe ;  /* 0x0ffffffe08067836 */ /* 0x002fe20000000000 */
[----:B------:R-:W-:-:S02]  /*4cb0*/  IABS R8, R9 ;  /* 0x0000000900087213 */ /* 0x000fc40000000000 */
[----:B------:R-:W-:Y:S01]  /*4cc0*/  LOP3.LUT R9, R9, R14, RZ, 0x3c, !PT ;  /* 0x0000000e09097212 */ /* 0x000fe200078e3cff */
[----:B------:R1:W2:Y:S03]  /*4cd0*/  F2I.FTZ.U32.TRUNC.NTZ R7, R6 ;  /* 0x0000000600077305 */ /* 0x0002a6000021f000 */
[----:B------:R-:W-:Y:S01]  /*4ce0*/  ISETP.GE.AND P1, PT, R9, RZ, PT ;  /* 0x000000ff0900720c */ /* 0x000fe20003f26270 */
[----:B-1----:R-:W-:Y:S02]  /*4cf0*/  IMAD.MOV.U32 R6, RZ, RZ, RZ ;  /* 0x000000ffff067224 */ /* 0x002fe400078e00ff */
[----:B--2---:R-:W-:-:S04]  /*4d00*/  IMAD.MOV R23, RZ, RZ, -R7 ;  /* 0x000000ffff177224 */ /* 0x004fc800078e0a07 */
        /* <DEDUP_REMOVED lines=16> */
[----:B------:R-:W-:Y:S01]  /*4e10*/  ISETP.GE.U32.AND P3, PT, R15, R22, PT ;  /* 0x000000160f00720c */ /* 0x000fe20003f66070 */
[----:B------:R-:W-:Y:S01]  /*4e20*/  IMAD.MOV.U32 R15, RZ, RZ, -0x1 ;  /* 0xffffffffff0f7424 */ /* 0x000fe200078e00ff */
[----:B------:R-:W-:Y:S02]  /*4e30*/  ISETP.GE.AND P5, PT, R11, RZ, PT ;  /* 0x000000ff0b00720c */ /* 0x000fe40003fa6270 */
[----:B------:R-:W-:-:S07]  /*4e40*/  IABS R11, R29 ;  /* 0x0000001d000b7213 */ /* 0x000fce0000000000 */
[----:B------:R-:W-:Y:S02]  /*4e50*/  @P4 VIADD R6, R6, 0x1 ;  /* 0x0000000106064836 */ /* 0x000fe40000000000 */
[----:B------:R-:W-:Y:S02]  /*4e60*/  @P3 VIADD R8, R8, 0x1 ;  /* 0x0000000108083836 */ /* 0x000fe40000000000 */
[----:B------:R-:W-:Y:S02]  /*4e70*/  @!P1 IMAD.MOV R7, RZ, RZ, -R6 ;  /* 0x000000ffff079224 */ /* 0x000fe400078e0a06 */
[----:B------:R-:W-:-:S07]  /*4e80*/  IMAD.MOV.U32 R10, RZ, RZ, R8 ;  /* 0x000000ffff0a7224 */ /* 0x000fce00078e0008 */
[----:B------:R-:W-:Y:S05]  /*4e90*/  WARPSYNC.COLLECTIVE R15, `(.L_x_48) ;  /* 0x000000000f087348 */ /* 0x000fea0003c00000 */
[----:B------:R1:W2:Y:S02]  /*4ea0*/  SHFL.IDX P4, R12, R38, R25, R26 ;  /* 0x00000019260c7389 */ /* 0x0002a4000008001a */
[----:B-12---:R-:W-:Y:S05]  /*4eb0*/  ENDCOLLECTIVE ;  /* 0x000000000000791b */ /* 0x006fea0003800000 */
.L_x_48:
[----:B------:R-:W-:Y:S05]  /*4ec0*/  BSYNC B1 ;  /* 0x0000000000017941 */ /* 0x000fea0003800000 */
.L_x_47:
[----:B------:R-:W-:Y:S01]  /*4ed0*/  @!P1 IMAD.MOV.U32 R6, RZ, RZ, R7 ;  /* 0x000000ffff069224 */ /* 0x000fe200078e0007 */
[----:B------:R-:W-:Y:S01]  /*4ee0*/  SHF.R.U32.HI R7, RZ, 0x5, R30 ;  /* 0x00000005ff077819 */ /* 0x000fe2000001161e */
[----:B------:R-:W-:Y:S01]  /*4ef0*/  IMAD.HI.U32 R8, R23, R11, RZ ;  /* 0x0000000b17087227 */ /* 0x000fe200078e00ff */
[----:B------:R-:W1:Y:S01]  /*4f00*/  LDC R27, c[0x0][0x3c4] ;  /* 0x0000f100ff1b7b82 */ /* 0x000e620000000800 */
[----:B------:R-:W-:Y:S02]  /*4f10*/  LOP3.LUT R29, R29, R14, RZ, 0x3c, !PT ;  /* 0x0000000e1d1d7212 */ /* 0x000fe400078e3cff */
[----:B------:R-:W-:Y:S01]  /*4f20*/  LOP3.LUT R7, R7, 0x3c, RZ, 0xc0, !PT ;  /* 0x0000003c07077812 */ /* 0x000fe200078ec0ff */
[----:B------:R-:W-:Y:S01]  /*4f30*/  IMAD.MOV.U32 R34, RZ, RZ, R12 ;  /* 0x000000ffff227224 */ /* 0x000fe200078e000c */
[----:B------:R-:W-:Y:S01]  /*4f40*/  SEL R6, R13, R6, !P0 ;  /* 0x000000060d067207 */ /* 0x000fe20004000000 */
[----:B------:R-:W-:Y:S01]  /*4f50*/  IMAD.MOV R12, RZ, RZ, -R8 ;  /* 0x000000ffff0c7224 */ /* 0x000fe200078e0a08 */
[----:B------:R-:W-:Y:S01]  /*4f60*/  ISETP.GE.AND P6, PT, R29, RZ, PT ;  /* 0x000000ff1d00720c */ /* 0x000fe20003fc6270 */
[----:B------:R-:W-:-:S02]  /*4f70*/  IMAD.MOV.U32 R25, RZ, RZ, R7 ;  /* 0x000000ffff197224 */ /* 0x000fc400078e0007 */
[----:B------:R-:W-:Y:S02]  /*4f80*/  IMAD.MOV.U32 R38, RZ, RZ, R6 ;  /* 0x000000ffff267224 */ /* 0x000fe400078e0006 */
[----:B------:R-:W-:Y:S02]  /*4f90*/  IMAD.MOV.U32 R26, RZ, RZ, 0x1f ;  /* 0x0000001fff1a7424 */ /* 0x000fe400078e00ff */
[----:B------:R-:W-:Y:S02]  /*4fa0*/  IMAD.MOV.U32 R15, RZ, RZ, -0x1 ;  /* 0xffffffffff0f7424 */ /* 0x000fe400078e00ff */
[----:B------:R-:W-:Y:S02]  /*4fb0*/  IMAD R11, R16, R12, R11 ;  /* 0x0000000c100b7224 */ /* 0x000fe400078e020b */
[----:B------:R-:W-:-:S07]  /*4fc0*/  @!P5 IMAD.MOV R9, RZ, RZ, -R10 ;  /* 0x000000ffff09d224 */ /* 0x000fce00078e0a0a */
[----:B-1----:R-:W-:Y:S05]  /*4fd0*/  WARPSYNC.COLLECTIVE R15, `(.L_x_49) ;  /* 0x000000000f087348 */ /* 0x002fea0003c00000 */
[----:B------:R2:W3:Y:S02]  /*4fe0*/  SHFL.IDX P4, R12, R38, R25, R26 ;  /* 0x00000019260c7389 */ /* 0x0004e4000008001a */
[----:B-123--:R-:W-:Y:S05]  /*4ff0*/  ENDCOLLECTIVE ;  /* 0x000000000000791b */ /* 0x00efea0003800000 */
.L_x_49:
[----:B------:R-:W-:Y:S01]  /*5000*/  @!P5 IMAD.MOV.U32 R10, RZ, RZ, R9 ;  /* 0x000000ffff0ad224 */ /* 0x000fe200078e0009 */
[----:B------:R-:W-:Y:S02]  /*5010*/  SHF.R.U32.HI R9, RZ, 0x5, R32 ;  /* 0x00000005ff097819 */ /* 0x000fe40000011620 */
[----:B------:R-:W-:Y:S02]  /*5020*/  ISETP.GE.AND P1, PT, R34, R27, PT ;  /* 0x0000001b2200720c */ /* 0x000fe40003f26270 */
[----:B------:R-:W-:Y:S02]  /*5030*/  LOP3.LUT R9, R9, 0x3c, RZ, 0xc0, !PT ;  /* 0x0000003c09097812 */ /* 0x000fe400078ec0ff */
[----:B------:R-:W-:-:S03]  /*5040*/  SEL R10, R13, R10, !P0 ;  /* 0x0000000a0d0a7207 */ /* 0x000fc60004000000 */
[----:B------:R-:W-:Y:S02]  /*5050*/  IMAD.MOV.U32 R25, RZ, RZ, R9 ;  /* 0x000000ffff197224 */ /* 0x000fe400078e0009 */
[----:B------:R-:W-:-:S04]  /*5060*/  IMAD.MOV.U32 R38, RZ, RZ, R10 ;  /* 0x000000ffff267224 */ /* 0x000fc800078e000a */
[----:B------:R-:W1:Y:S01]  /*5070*/  @!P1 LDC R37, c[0x0][0x3c8] ;  /* 0x0000f200ff259b82 */ /* 0x000e620000000800 */
[----:B------:R-:W2:Y:S01]  /*5080*/  @!P1 S2R R35, SR_CgaCtaId ;  /* 0x0000000000239919 */ /* 0x000ea20000008800 */
[----:B------:R-:W-:-:S07]  /*5090*/  IMAD.MOV.U32 R40, RZ, RZ, R12 ;  /* 0x000000ffff287224 */ /* 0x000fce00078e000c */
[----:B-12---:R-:W-:Y:S05]  /*50a0*/  WARPSYNC.COLLECTIVE R15, `(.L_x_50) ;  /* 0x000000000f087348 */ /* 0x006fea0003c00000 */
[----:B------:R3:W4:Y:S02]  /*50b0*/  SHFL.IDX P4, R12, R38, R25, R26 ;  /* 0x00000019260c7389 */ /* 0x000724000008001a */
[----:B-1234-:R-:W-:Y:S05]  /*50c0*/  ENDCOLLECTIVE ;  /* 0x000000000000791b */ /* 0x01efea0003800000 */
.L_x_50:
[----:B------:R-:W1:Y:S01]  /*50d0*/  @!P1 LDC.64 R6, c[0x0][0x380] ;  /* 0x0000e000ff069b82 */ /* 0x000e620000000a00 */
[----:B------:R-:W-:Y:S02]  /*50e0*/  ISETP.GE.AND P2, PT, R40, R27, PT ;  /* 0x0000001b2800720c */ /* 0x000fe40003f46270 */
[----:B------:R-:W-:Y:S02]  /*50f0*/  @!P1 MOV R15, 0x400 ;  /* 0x00000400000f9802 */ /* 0x000fe40000000f00 */
[----:B------:R-:W-:-:S09]  /*5100*/  SHF.R.U32.HI R25, RZ, 0x5, R24 ;  /* 0x00000005ff197819 */ /* 0x000fd20000011618 */
[----:B------:R-:W2:Y:S01]  /*5110*/  @!P2 LDC R41, c[0x0][0x3c8] ;  /* 0x0000f200ff29ab82 */ /* 0x000ea20000000800 */
[----:B------:R-:W3:Y:S01]  /*5120*/  @!P2 S2R R31, SR_CgaCtaId ;  /* 0x00000000001fa919 */ /* 0x000ee20000008800 */
[----:B------:R-:W-:Y:S01]  /*5130*/  @!P1 VIADD R42, R15, 0x4000 ;  /* 0x000040000f2a9836 */ /* 0x000fe20000000000 */
[----:B------:R-:W-:Y:S01]  /*5140*/  LOP3.LUT R25, R25, 0x3c, RZ, 0xc0, !PT ;  /* 0x0000003c19197812 */ /* 0x000fe200078ec0ff */
[----:B------:R-:W-:Y:S02]  /*5150*/  IMAD.MOV.U32 R15, RZ, RZ, -0x1 ;  /* 0xffffffffff0f7424 */ /* 0x000fe400078e00ff */
[----:B------:R-:W-:Y:S01]  /*5160*/  @!P1 IMAD R34, R34, R37, RZ ;  /* 0x0000002522229224 */ /* 0x000fe200078e02ff */
[----:B------:R-:W-:Y:S01]  /*5170*/  ISETP.GT.U32.AND P4, PT, R22, R11, PT ;  /* 0x0000000b1600720c */ /* 0x000fe20003f84070 */
[----:B------:R-:W-:Y:S01]  /*5180*/  IMAD.MOV.U32 R36, RZ, RZ, R12 ;  /* 0x000000ffff247224 */ /* 0x000fe200078e000c */
[----:B------:R-:W-:Y:S02]  /*5190*/  @!P1 LOP3.LUT R37, R20, 0x70, RZ, 0xc0, !PT ;  /* 0x0000007014259812 */ /* 0x000fe400078ec0ff */
[----:B------:R-:W-:-:S02]  /*51a0*/  @!P1 LEA R39, R35, R42, 0x18 ;  /* 0x0000002a23279211 */ /* 0x000fc400078ec0ff */
[----:B------:R-:W-:Y:S02]  /*51b0*/  ISETP.GE.AND P3, PT, R36, R27, PT ;  /* 0x0000001b2400720c */ /* 0x000fe40003f66270 */
[----:B------:R-:W-:-:S05]  /*51c0*/  @!P2 LOP3.LUT R35, R30, 0x70, RZ, 0xc0, !PT ;  /* 0x000000701e23a812 */ /* 0x000fca00078ec0ff */
[----:B------:R-:W-:Y:S02]  /*51d0*/  @!P4 IMAD.IADD R11, R11, 0x1, -R16 ;  /* 0x000000010b0bc824 */ /* 0x000fe400078e0a10 */
[----:B------:R-:W-:Y:S02]  /*51e0*/  @!P4 VIADD R8, R8, 0x1 ;  /* 0x000000010808c836 */ /* 0x000fe40000000000 */
[----:B--2---:R-:W-:Y:S01]  /*51f0*/  @!P2 IMAD R40, R40, R41, RZ ;  /* 0x000000292828a224 */ /* 0x004fe200078e02ff */
[----:B------:R-:W-:Y:S01]  /*5200*/  ISETP.GE.U32.AND P5, PT, R11, R22, PT ;  /* 0x000000160b00720c */ /* 0x000fe20003fa6070 */
[----:B------:R-:W2:Y:S01]  /*5210*/  @!P3 LDC R33, c[0x0][0x3c8] ;  /* 0x0000f200ff21bb82 */ /* 0x000ea20000000800 */
[----:B------:R-:W4:Y:S11]  /*5220*/  @!P3 S2R R29, SR_CgaCtaId ;  /* 0x00000000001db919 */ /* 0x000f360000008800 */
[----:B------:R-:W-:-:S04]  /*5230*/  @P5 VIADD R8, R8, 0x1 ;  /* 0x0000000108085836 */ /* 0x000fc80000000000 */
[----:B------:R-:W-:Y:S02]  /*5240*/  IMAD.MOV.U32 R38, RZ, RZ, R8 ;  /* 0x000000ffff267224 */ /* 0x000fe400078e0008 */
[----:B------:R-:W1:Y:S02]  /*5250*/  @!P2 LDC.64 R8, c[0x0][0x380] ;  /* 0x0000e000ff08ab82 */ /* 0x000e640000000a00 */
[----:B------:R-:W-:-:S04]  /*5260*/  @!P6 IMAD.MOV R11, RZ, RZ, -R38 ;  /* 0x000000ffff0be224 */ /* 0x000fc800078e0a26 */
[----:B------:R-:W-:Y:S02]  /*5270*/  @!P6 IMAD.MOV.U32 R38, RZ, RZ, R11 ;  /* 0x000000ffff26e224 */ /* 0x000fe400078e000b */
[----:B------:R-:W1:Y:S01]  /*5280*/  @!P3 LDC.64 R10, c[0x0][0x380] ;  /* 0x0000e000ff0abb82 */ /* 0x000e620000000a00 */
[----:B--2---:R-:W-:Y:S02]  /*5290*/  @!P3 IMAD R33, R36, R33, RZ ;  /* 0x000000212421b224 */ /* 0x004fe400078e02ff */
[----:B---34-:R-:W-:-:S07]  /*52a0*/  SEL R38, R13, R38, !P0 ;  /* 0x000000260d267207 */ /* 0x018fce0004000000 */
[----:B-1----:R-:W-:Y:S05]  /*52b0*/  WARPSYNC.COLLECTIVE R15, `(.L_x_51) ;  /* 0x000000000f087348 */ /* 0x002fea0003c00000 */
[----:B------:R2:W3:Y:S02]  /*52c0*/  SHFL.IDX P4, R12, R38, R25, R26 ;  /* 0x00000019260c7389 */ /* 0x0004e4000008001a */
[----:B-123--:R-:W-:Y:S05]  /*52d0*/  ENDCOLLECTIVE ;  /* 0x000000000000791b */ /* 0x00efea0003800000 */
.L_x_51:
[----:B------:R-:W-:Y:S02]  /*52e0*/  @!P1 IADD3 R6, P5, P4, R34, R6, R37 ;  /* 0x0000000622069210 */ /* 0x000fe40007cbe025 */
[----:B------:R-:W-:-:S04]  /*52f0*/  @!P1 SHF.R.S32.HI R34, RZ, 0x1f, R34 ;  /* 0x0000001fff229819 */ /* 0x000fc80000011422 */
[----:B------:R-:W-:Y:S02]  /*5300*/  @!P1 IADD3.X R37, PT, PT, R34, R7, RZ, P5, P4 ;  /* 0x0000000722259210 */ /* 0x000fe40002fe84ff */
[----:B------:R-:W-:Y:S02]  /*5310*/  @!P2 MOV R7, 0x400 ;  /* 0x000004000007a802 */ /* 0x000fe40000000f00 */
[----:B------:R-:W-:Y:S02]  /*5320*/  @!P2 IADD3 R35, P4, P5, R40, R8, R35 ;  /* 0x000000082823a210 */ /* 0x000fe40007d9e023 */
[----:B------:R-:W-:Y:S01]  /*5330*/  @!P2 SHF.R.S32.HI R40, RZ, 0x1f, R40 ;  /* 0x0000001fff28a819 */ /* 0x000fe20000011428 */
[----:B------:R-:W-:Y:S01]  /*5340*/  @!P2 VIADD R8, R7, 0x4000 ;  /* 0x000040000708a836 */ /* 0x000fe20000000000 */
[----:B------:R-:W-:Y:S02]  /*5350*/  @!P3 LOP3.LUT R7, R32, 0x70, RZ, 0xc0, !PT ;  /* 0x000000702007b812 */ /* 0x000fe400078ec0ff */
[----:B------:R-:W-:-:S02]  /*5360*/  @!P3 MOV R34, 0x400 ;  /* 0x000004000022b802 */ /* 0x000fc40000000f00 */
[----:B------:R-:W-:Y:S01]  /*5370*/  @!P2 IADD3.X R40, PT, PT, R40, R9, RZ, P4, P5 ;  /* 0x000000092828a210 */ /* 0x000fe200027ea4ff */
[----:B------:R-:W-:Y:S01]  /*5380*/  @!P1 IMAD.IADD R9, R39, 0x1, R20 ;  /* 0x0000000127099824 */ /* 0x000fe200078e0214 */
[----:B------:R-:W-:Y:S01]  /*5390*/  @!P3 IADD3 R10, P4, P5, R33, R10, R7 ;  /* 0x0000000a210ab210 */ /* 0x000fe20007d9e007 */
[----:B------:R-:W-:Y:S01]  /*53a0*/  @!P1 IMAD.MOV.U32 R7, RZ, RZ, R37 ;  /* 0x000000ffff079224 */ /* 0x000fe200078e0025 */
[----:B------:R-:W-:Y:S01]  /*53b0*/  @!P2 LEA R15, R31, R8, 0x18 ;  /* 0x000000081f0fa211 */ /* 0x000fe200078ec0ff */
[----:B------:R-:W-:Y:S01]  /*53c0*/  @!P3 VIADD R34, R34, 0x4000 ;  /* 0x000040002222b836 */ /* 0x000fe20000000000 */
[----:B------:R-:W-:Y:S02]  /*53d0*/  @!P3 SHF.R.S32.HI R8, RZ, 0x1f, R33 ;  /* 0x0000001fff08b819 */ /* 0x000fe40000011421 */
[----:B------:R-:W-:Y:S01]  /*53e0*/  @!PT LDS RZ, [RZ] ;  /* 0x00000000fffff984 */ /* 0x000fe20000000800 */
[----:B------:R-:W-:Y:S01]  /*53f0*/  @!PT LDS RZ, [RZ] ;  /* 0x00000000fffff984 */ /* 0x000fe20000000800 */
[----:B------:R-:W-:Y:S01]  /*5400*/  @!PT LDS RZ, [RZ] ;  /* 0x00000000fffff984 */ /* 0x000fe20000000800 */
[----:B------:R1:W-:Y:S01]  /*5410*/  @!P1 LDGSTS.E.BYPASS.LTC128B.128 [R9], desc[UR6][R6.64] ;  /* 0x0000000006099fae */ /* 0x0003e2000b981a06 */
[----:B------:R-:W-:Y:S01]  /*5420*/  @!P2 IMAD.IADD R15, R15, 0x1, R30 ;  /* 0x000000010f0fa824 */ /* 0x000fe200078e021e */
[----:B------:R-:W-:-:S02]  /*5430*/  @!P3 LEA R25, R29, R34, 0x18 ;  /* 0x000000221d19b211 */ /* 0x000fc400078ec0ff */
[----:B------:R-:W-:-:S03]  /*5440*/  @!P3 IADD3.X R11, PT, PT, R8, R11, RZ, P4, P5 ;  /* 0x0000000b080bb210 */ /* 0x000fc600027ea4ff */
[----:B------:R-:W-:Y:S02]  /*5450*/  @!P3 IMAD.IADD R25, R25, 0x1, R32 ;  /* 0x000000011919b824 */ /* 0x000fe400078e0220 */
[----:B-1----:R-:W-:Y:S02]  /*5460*/  @!P2 IMAD.MOV.U32 R6, RZ, RZ, R35 ;  /* 0x000000ffff06a224 */ /* 0x002fe400078e0023 */
[----:B------:R-:W-:-:S05]  /*5470*/  @!P2 IMAD.MOV.U32 R7, RZ, RZ, R40 ;  /* 0x000000ffff07a224 */ /* 0x000fca00078e0028 */
[----:B------:R1:W-:Y:S02]  /*5480*/  @!P2 LDGSTS.E.BYPASS.LTC128B.128 [R15], desc[UR6][R6.64] ;  /* 0x00000000060fafae */ /* 0x0003e4000b981a06 */
[----:B-1----:R-:W-:Y:S02]  /*5490*/  @!P3 IMAD.MOV.U32 R6, RZ, RZ, R10 ;  /* 0x000000ffff06b224 */ /* 0x002fe400078e000a */
[----:B------:R-:W-:-:S05]  /*54a0*/  @!P3 IMAD.MOV.U32 R7, RZ, RZ, R11 ;  /* 0x000000ffff07b224 */ /* 0x000fca00078e000b */
[----:B------:R1:W-:Y:S01]  /*54b0*/  @!P3 LDGSTS.E.BYPASS.LTC128B.128 [R25], desc[UR6][R6.64] ;  /* 0x000000000619bfae */ /* 0x0003e2000b981a06 */
[----:B------:R-:W-:Y:S05]  /*54c0*/  BRA `(.L_x_52) ;  /* 0xffffffc400a07947 */ /* 0x000fea000383ffff */
.L_x_30:
[----:B------:R-:W-:Y:S02]  /*54d0*/  IMAD.MOV.U32 R25, RZ, RZ, R40 ;  /* 0x000000ffff197224 */ /* 0x000fe400078e0028 */
[----:B------:R-:W-:Y:S02]  /*54e0*/  IMAD.MOV.U32 R26, RZ, RZ, 0x1f ;  /* 0x0000001fff1a7424 */ /* 0x000fe400078e00ff */
[----:B------:R-:W-:-:S07]  /*54f0*/  IMAD.MOV.U32 R15, RZ, RZ, -0x1 ;  /* 0xffffffffff0f7424 */ /* 0x000fce00078e00ff */
[----:B-----5:R-:W-:Y:S05]  /*5500*/  WARPSYNC.COLLECTIVE R15, `(.L_x_53) ;  /* 0x000000000f087348 */ /* 0x020fea0003c00000 */
[----:B------:R1:W2:Y:S02]  /*5510*/  SHFL.IDX P4, R12, R38, R25, R26 ;  /* 0x00000019260c7389 */ /* 0x0002a4000008001a */
[----:B-12--5:R-:W-:Y:S05]  /*5520*/  ENDCOLLECTIVE ;  /* 0x000000000000791b */ /* 0x026fea0003800000 */
.L_x_53:
[----:B------:R-:W-:Y:S05]  /*5530*/  BRA `(.L_x_54) ;  /* 0xffffffd8009c7947 */ /* 0x000fea000383ffff */
.L_x_33:
[----:B------:R-:W-:Y:S01]  /*5540*/  BSSY B3, `(.L_x_55) ;  /* 0x0000008000037945 */ /* 0x000fe20003800000 */
[----:B-1----:R-:W-:Y:S02]  /*5550*/  IMAD.MOV.U32 R38, RZ, RZ, R8 ;  /* 0x000000ffff267224 */ /* 0x002fe400078e0008 */
[----:B------:R-:W-:Y:S02]  /*5560*/  IMAD.MOV.U32 R25, RZ, RZ, R37 ;  /* 0x000000ffff197224 */ /* 0x000fe400078e0025 */
[----:B------:R-:W-:Y:S02]  /*5570*/  IMAD.MOV.U32 R26, RZ, RZ, 0x1f ;  /* 0x0000001fff1a7424 */ /* 0x000fe400078e00ff */
[----:B--2---:R-:W-:-:S07]  /*5580*/  IMAD.MOV.U32 R15, RZ, RZ, -0x1 ;  /* 0xffffffffff0f7424 */ /* 0x004fce00078e00ff */
[----:B-----5:R-:W-:Y:S05]  /*5590*/  WARPSYNC.COLLECTIVE R15, `(.L_x_56) ;  /* 0x000000000f087348 */ /* 0x020fea0003c00000 */
[----:B------:R1:W2:Y:S02]  /*55a0*/  SHFL.IDX P4, R12, R38, R25, R26 ;  /* 0x00000019260c7389 */ /* 0x0002a4000008001a */
[----:B-12--5:R-:W-:Y:S05]  /*55b0*/  ENDCOLLECTIVE ;  /* 0x000000000000791b */ /* 0x026fea0003800000 */
.L_x_56:
[----:B------:R-:W-:Y:S05]  /*55c0*/  BSYNC B3 ;  /* 0x0000000000037941 */ /* 0x000fea0003800000 */
.L_x_55:
[----:B------:R-:W-:Y:S05]  /*55d0*/  BRA `(.L_x_57) ;  /* 0xffffffd800e47947 */ /* 0x000fea000383ffff */
.L_x_36:
[----:B------:R-:W-:Y:S01]  /*55e0*/  BSSY B3, `(.L_x_58) ;  /* 0x0000006000037945 */ /* 0x000fe20003800000 */
[----:B------:R-:W-:Y:S02]  /*55f0*/  IMAD.MOV.U32 R26, RZ, RZ, 0x1f ;  /* 0x0000001fff1a7424 */ /* 0x000fe400078e00ff */
[----:B------:R-:W-:-:S07]  /*5600*/  IMAD.MOV.U32 R15, RZ, RZ, -0x1 ;  /* 0xffffffffff0f7424 */ /* 0x000fce00078e00ff */
[----:B--2--5:R-:W-:Y:S05]  /*5610*/  WARPSYNC.COLLECTIVE R15, `(.L_x_59) ;  /* 0x000000000f087348 */ /* 0x024fea0003c00000 */
[----:B------:R1:W3:Y:S02]  /*5620*/  SHFL.IDX P4, R12, R38, R25, R26 ;  /* 0x00000019260c7389 */ /* 0x0002e4000008001a */
[----:B-123-5:R-:W-:Y:S05]  /*5630*/  ENDCOLLECTIVE ;  /* 0x000000000000791b */ /* 0x02efea0003800000 */
.L_x_59:
[----:B------:R-:W-:Y:S05]  /*5640*/  BSYNC B3 ;  /* 0x0000000000037941 */ /* 0x000fea0003800000 */
.L_x_58:
[----:B------:R-:W-:Y:S05]  /*5650*/  BRA `(.L_x_60) ;  /* 0xffffffdc00847947 */ /* 0x000fea000383ffff */
.L_x_37:
[----:B------:R-:W-:Y:S01]  /*5660*/  BSSY B1, `(.L_x_61) ;  /* 0x0000006000017945 */ /* 0x000fe20003800000 */
[----:B------:R-:W-:Y:S02]  /*5670*/  IMAD.MOV.U32 R26, RZ, RZ, 0x1f ;  /* 0x0000001fff1a7424 */ /* 0x000fe400078e00ff */
[----:B------:R-:W-:-:S07]  /*5680*/  IMAD.MOV.U32 R15, RZ, RZ, -0x1 ;  /* 0xffffffffff0f7424 */ /* 0x000fce00078e00ff */
[----:B-----5:R-:W-:Y:S05]  /*5690*/  WARPSYNC.COLLECTIVE R15, `(.L_x_62) ;  /* 0x000000000f087348 */ /* 0x020fea0003c00000 */
[----:B------:R1:W2:Y:S02]  /*56a0*/  SHFL.IDX P4, R12, R38, R25, R26 ;  /* 0x00000019260c7389 */ /* 0x0002a4000008001a */
[----:B-12--5:R-:W-:Y:S05]  /*56b0*/  ENDCOLLECTIVE ;  /* 0x000000000000791b */ /* 0x026fea0003800000 */
.L_x_62:
[----:B------:R-:W-:Y:S05]  /*56c0*/  BSYNC B1 ;  /* 0x0000000000017941 */ /* 0x000fea0003800000 */
.L_x_61:
[----:B------:R-:W1:Y:S01]  /*56d0*/  LDC R20, c[0x0][0x3c4] ;  /* 0x0000f100ff147b82 */ /* 0x000e620000000800 */
[----:B------:R-:W-:Y:S01]  /*56e0*/  IMAD.MOV.U32 R25, RZ, RZ, R12 ;  /* 0x000000ffff197224 */ /* 0x000fe200078e000c */
[----:B------:R-:W2:Y:S01]  /*56f0*/  I2F.RP R21, R17 ;  /* 0x0000001100157306 */ /* 0x000ea20000209400 */
[----:B------:R-:W-:-:S05]  /*5700*/  IMAD.IADD R24, R6, 0x1, R23 ;  /* 0x0000000106187824 */ /* 0x000fca00078e0217 */
[----:B------:R-:W-:-:S04]  /*5710*/  SHF.R.U32.HI R27, RZ, 0x5, R24 ;  /* 0x00000005ff1b7819 */ /* 0x000fc80000011618 */
[----:B------:R-:W-:Y:S01]  /*5720*/  LOP3.LUT R27, R27, 0x3c, RZ, 0xc0, !PT ;  /* 0x0000003c1b1b7812 */ /* 0x000fe200078ec0ff */
[----:B--2---:R-:W2:Y:S01]  /*5730*/  MUFU.RCP R21, R21 ;  /* 0x0000001500157308 */ /* 0x004ea20000001000 */
[----:B-1----:R-:W-:-:S13]  /*5740*/  ISETP.GE.AND P3, PT, R25, R20, PT ;  /* 0x000000141900720c */ /* 0x002fda0003f66270 */
[----:B------:R-:W1:Y:S01]  /*5750*/  @!P3 LDC R26, c[0x0][0x3c8] ;  /* 0x0000f200ff1abb82 */ /* 0x000e620000000800 */
[----:B------:R-:W3:Y:S07]  /*5760*/  @!P3 S2R R15, SR_CgaCtaId ;  /* 0x00000000000fb919 */ /* 0x000eee0000008800 */
[----:B------:R-:W4:Y:S01]  /*5770*/  @!P3 LDC.64 R12, c[0x0][0x380] ;  /* 0x0000e000ff0cbb82 */ /* 0x000f220000000a00 */
[----:B-1----:R-:W-:Y:S01]  /*5780*/  @!P3 IMAD R26, R25, R26, RZ ;  /* 0x0000001a191ab224 */ /* 0x002fe200078e02ff */
[----:B------:R-:W-:-:S05]  /*5790*/  @!P3 LOP3.LUT R25, R23, 0x70, RZ, 0xc0, !PT ;  /* 0x000000701719b812 */ /* 0x000fca00078ec0ff */
[----:B------:R-:W-:-:S05]  /*57a0*/  @!P3 IMAD R25, R36, 0x80, R25 ;  /* 0x000000802419b824 */ /* 0x000fca00078e0219 */
[--C-:B----4-:R-:W-:Y:S02]  /*57b0*/  @!P3 IADD3 R14, P5, P6, R26, R12, R25.reuse ;  /* 0x0000000c1a0eb210 */ /* 0x110fe40007ebe019 */
[----:B------:R-:W-:Y:S02]  /*57c0*/  @!P3 MOV R12, 0x400 ;  /* 0x00000400000cb802 */ /* 0x000fe40000000f00 */
[----:B------:R-:W-:Y:S02]  /*57d0*/  @!P3 SHF.R.S32.HI R25, RZ, 0x1f, R25 ;  /* 0x0000001fff19b819 */ /* 0x000fe40000011419 */
[----:B------:R-:W-:Y:S01]  /*57e0*/  @!P3 SHF.R.S32.HI R26, RZ, 0x1f, R26 ;  /* 0x0000001fff1ab819 */ /* 0x000fe2000001141a */
[----:B------:R-:W-:-:S03]  /*57f0*/  @!P3 VIADD R12, R12, 0x4000 ;  /* 0x000040000c0cb836 */ /* 0x000fc60000000000 */
[----:B------:R-:W-:Y:S02]  /*5800*/  @!P3 IADD3.X R25, PT, PT, R26, R13, R25, P5, P6 ;  /* 0x0000000d1a19b210 */ /* 0x000fe40002fec419 */
[----:B---3--:R-:W-:Y:S01]  /*5810*/  @!P3 LEA R26, R15, R12, 0x18 ;  /* 0x0000000c0f1ab211 */ /* 0x008fe200078ec0ff */
[----:B--2---:R-:W-:Y:S02]  /*5820*/  VIADD R12, R21, 0xffffffe ;  /* 0x0ffffffe150c7836 */ /* 0x004fe40000000000 */
[----:B------:R-:W-:Y:S02]  /*5830*/  @!P3 IMAD R15, R19, 0x800, R23 ;  /* 0x00000800130fb824 */ /* 0x000fe400078e0217 */
[----:B------:R1:W2:Y:S01]  /*5840*/  F2I.FTZ.U32.TRUNC.NTZ R13, R12 ;  /* 0x0000000c000d7305 */ /* 0x0002a2000021f000 */
[----:B------:R-:W-:Y:S02]  /*5850*/  IMAD.MOV.U32 R21, RZ, RZ, R17 ;  /* 0x000000ffff157224 */ /* 0x000fe400078e0011 */
[----:B------:R-:W-:-:S02]  /*5860*/  @!P3 IMAD.IADD R39, R26, 0x1, R15 ;  /* 0x000000011a27b824 */ /* 0x000fc400078e020f */
[----:B------:R-:W-:Y:S02]  /*5870*/  @!P3 IMAD.MOV.U32 R15, RZ, RZ, R25 ;  /* 0x000000ffff0fb224 */ /* 0x000fe400078e0019 */
[----:B------:R-:W-:Y:S02]  /*5880*/  IMAD.MOV.U32 R26, RZ, RZ, 0x1f ;  /* 0x0000001fff1a7424 */ /* 0x000fe400078e00ff */
[----:B-1----:R-:W-:Y:S01]  /*5890*/  IMAD.MOV.U32 R12, RZ, RZ, RZ ;  /* 0x000000ffff0c7224 */ /* 0x002fe200078e00ff */
[----:B------:R-:W-:Y:S01]  /*58a0*/  @!PT LDS RZ, [RZ] ;  /* 0x00000000fffff984 */ /* 0x000fe20000000800 */
[----:B------:R-:W-:Y:S01]  /*58b0*/  @!PT LDS RZ, [RZ] ;  /* 0x00000000fffff984 */ /* 0x000fe20000000800 */
[----:B------:R-:W-:Y:S01]  /*58c0*/  @!PT LDS RZ, [RZ] ;  /* 0x00000000fffff984 */ /* 0x000fe20000000800 */
[----:B------:R1:W-:Y:S01]  /*58d0*/  @!P3 LDGSTS.E.BYPASS.LTC128B.128 [R39], desc[UR6][R14.64] ;  /* 0x000000000e27bfae */ /* 0x0003e2000b981a06 */
[----:B------:R-:W-:Y:S01]  /*58e0*/  ISETP.GE.U32.AND P3, PT, R24, 0x400, PT ;  /* 0x000004001800780c */ /* 0x000fe20003f66070 */
[----:B--2---:R-:W-:-:S04]  /*58f0*/  IMAD.MOV R22, RZ, RZ, -R13 ;  /* 0x000000ffff167224 */ /* 0x004fc800078e0a0d */
[----:B------:R-:W-:-:S04]  /*5900*/  IMAD R25, R22, R17, RZ ;  /* 0x0000001116197224 */ /* 0x000fc800078e02ff */
[----:B------:R-:W-:Y:S01]  /*5910*/  IMAD.HI.U32 R22, R13, R25, R12 ;  /* 0x000000190d167227 */ /* 0x000fe200078e000c */
[----:B------:R-:W-:-:S03]  /*5920*/  SEL R13, R59, R58, !P3 ;  /* 0x0000003a3b0d7207 */ /* 0x000fc60005800000 */
[----:B------:R-:W-:Y:S01]  /*5930*/  IMAD.MOV.U32 R25, RZ, RZ, R27 ;  /* 0x000000ffff197224 */ /* 0x000fe200078e001b */
[----:B-1----:R-:W-:Y:S02]  /*5940*/  IABS R15, R13 ;  /* 0x0000000d000f7213 */ /* 0x002fe40000000000 */
[----:B------:R-:W-:-:S03]  /*5950*/  LOP3.LUT R14, R13, R18, RZ, 0x3c, !PT ;  /* 0x000000120d0e7212 */ /* 0x000fc600078e3cff */
[----:B------:R-:W-:Y:S01]  /*5960*/  IMAD.MOV.U32 R13, RZ, RZ, R15 ;  /* 0x000000ffff0d7224 */ /* 0x000fe200078e000f */
[----:B------:R-:W-:Y:S01]  /*5970*/  ISETP.GE.AND P5, PT, R14, RZ, PT ;  /* 0x000000ff0e00720c */ /* 0x000fe20003fa6270 */
[----:B------:R-:W-:Y:S02]  /*5980*/  IMAD.MOV.U32 R15, RZ, RZ, -0x1 ;  /* 0xffffffffff0f7424 */ /* 0x000fe400078e00ff */
[----:B------:R-:W-:-:S04]  /*5990*/  IMAD.HI.U32 R12, R22, R13, RZ ;  /* 0x0000000d160c7227 */ /* 0x000fc800078e00ff */
[----:B------:R-:W-:-:S04]  /*59a0*/  IMAD.MOV R14, RZ, RZ, -R12 ;  /* 0x000000ffff0e7224 */ /* 0x000fc800078e0a0c */
[----:B------:R-:W-:-:S05]  /*59b0*/  IMAD R14, R17, R14, R13 ;  /* 0x0000000e110e7224 */ /* 0x000fca00078e020d */
[----:B------:R-:W-:-:S13]  /*59c0*/  ISETP.GT.U32.AND P3, PT, R21, R14, PT ;  /* 0x0000000e1500720c */ /* 0x000fda0003f64070 */
[----:B------:R-:W-:Y:S02]  /*59d0*/  @!P3 IMAD.IADD R14, R14, 0x1, -R17 ;  /* 0x000000010e0eb824 */ /* 0x000fe400078e0a11 */
[----:B------:R-:W-:-:S03]  /*59e0*/  @!P3 VIADD R12, R12, 0x1 ;  /* 0x000000010c0cb836 */ /* 0x000fc60000000000 */
[----:B------:R-:W-:-:S13]  /*59f0*/  ISETP.GE.U32.AND P4, PT, R14, R21, PT ;  /* 0x000000150e00720c */ /* 0x000fda0003f86070 */
[----:B------:R-:W-:-:S04]  /*5a00*/  @P4 VIADD R12, R12, 0x1 ;  /* 0x000000010c0c4836 */ /* 0x000fc80000000000 */
[----:B------:R-:W-:-:S04]  /*5a10*/  @!P5 IMAD.MOV R14, RZ, RZ, -R12 ;  /* 0x000000ffff0ed224 */ /* 0x000fc800078e0a0c */
[----:B------:R-:W-:-:S05]  /*5a20*/  @!P5 IMAD.MOV.U32 R12, RZ, RZ, R14 ;  /* 0x000000ffff0cd224 */ /* 0x000fca00078e000e */
[----:B------:R-:W-:-:S07]  /*5a30*/  SEL R38, R16, R12, !P2 ;  /* 0x0000000c10267207 */ /* 0x000fce0005000000 */
[----:B------:R-:W-:Y:S05]  /*5a40*/  WARPSYNC.COLLECTIVE R15, `(.L_x_63) ;  /* 0x000000000f087348 */ /* 0x000fea0003c00000 */
[----:B------:R1:W2:Y:S02]  /*5a50*/  SHFL.IDX P4, R12, R38, R25, R26 ;  /* 0x00000019260c7389 */ /* 0x0002a4000008001a */
[----:B-12---:R-:W-:Y:S05]  /*5a60*/  ENDCOLLECTIVE ;  /* 0x000000000000791b */ /* 0x006fea0003800000 */
.L_x_63:
[----:B------:R-:W-:-:S05]  /*5a70*/  IMAD.MOV.U32 R27, RZ, RZ, R12 ;  /* 0x000000ffff1b7224 */ /* 0x000fca00078e000c */
[----:B------:R-:W-:-:S13]  /*5a80*/  ISETP.GE.AND P3, PT, R27, R20, PT ;  /* 0x000000141b00720c */ /* 0x000fda0003f66270 */
[----:B------:R-:W1:Y:S01]  /*5a90*/  @!P3 S2R R26, SR_CgaCtaId ;  /* 0x00000000001ab919 */ /* 0x000e620000008800 */
[----:B------:R-:W2:Y:S01]  /*5aa0*/  @!P3 LDC R62, c[0x0][0x3c8] ;  /* 0x0000f200ff3ebb82 */ /* 0x000ea20000000800 */
[----:B------:R-:W-:Y:S01]  /*5ab0*/  @!P3 LOP3.LUT R23, R24, 0x70, RZ, 0xc0, !PT ;  /* 0x000000701817b812 */ /* 0x000fe200078ec0ff */
[----:B------:R-:W-:Y:S01]  /*5ac0*/  @!P3 IMAD R14, R19, 0x800, R24 ;  /* 0x00000800130eb824 */ /* 0x000fe200078e0218 */
[----:B------:R-:W-:-:S05]  /*5ad0*/  @!P3 MOV R15, 0x400 ;  /* 0x00000400000fb802 */ /* 0x000fca0000000f00 */
[----:B------:R-:W3:Y:S01]  /*5ae0*/  @!P3 LDC.64 R12, c[0x0][0x380] ;  /* 0x0000e000ff0cbb82 */ /* 0x000ee20000000a00 */
[----:B------:R-:W-:Y:S02]  /*5af0*/  @!P3 VIADD R15, R15, 0x4000 ;  /* 0x000040000f0fb836 */ /* 0x000fe40000000000 */
[----:B--2---:R-:W-:Y:S02]  /*5b00*/  @!P3 IMAD R62, R27, R62, RZ ;  /* 0x0000003e1b3eb224 */ /* 0x004fe400078e02ff */
[----:B------:R-:W-:Y:S02]  /*5b10*/  @!P3 IMAD R27, R36, 0x80, R23 ;  /* 0x00000080241bb824 */ /* 0x000fe400078e0217 */
[----:B------:R-:W-:Y:S01]  /*5b20*/  IMAD.IADD R23, R6, 0x1, R24 ;  /* 0x0000000106177824 */ /* 0x000fe200078e0218 */
[----:B-1----:R-:W-:Y:S01]  /*5b30*/  @!P3 LEA R25, R26, R15, 0x18 ;  /* 0x0000000f1a19b211 */ /* 0x002fe200078ec0ff */
[----:B------:R-:W-:Y:S01]  /*5b40*/  IMAD.MOV.U32 R26, RZ, RZ, 0x1f ;  /* 0x0000001fff1a7424 */ /* 0x000fe200078e00ff */
[----:B---3--:R-:W-:-:S02]  /*5b50*/  @!P3 IADD3 R12, P4, P5, R62, R12, R27 ;  /* 0x0000000c3e0cb210 */ /* 0x008fc40007d9e01b */
[----:B------:R-:W-:Y:S01]  /*5b60*/  @!P3 SHF.R.S32.HI R27, RZ, 0x1f, R27 ;  /* 0x0000001fff1bb819 */ /* 0x000fe2000001141b */
[----:B------:R-:W-:Y:S01]  /*5b70*/  @!P3 IMAD.IADD R25, R25, 0x1, R14 ;  /* 0x000000011919b824 */ /* 0x000fe200078e020e */
[----:B------:R-:W-:-:S04]  /*5b80*/  @!P3 SHF.R.S32.HI R62, RZ, 0x1f, R62 ;  /* 0x0000001fff3eb819 */ /* 0x000fc8000001143e */
[----:B------:R-:W-:Y:S02]  /*5b90*/  @!P3 IADD3.X R13, PT, PT, R62, R13, R27, P4, P5 ;  /* 0x0000000d3e0db210 */ /* 0x000fe400027ea41b */
[----:B------:R-:W-:-:S03]  /*5ba0*/  SHF.R.U32.HI R27, RZ, 0x5, R23 ;  /* 0x00000005ff1b7819 */ /* 0x000fc60000011617 */
[----:B------:R-:W-:Y:S01]  /*5bb0*/  @!PT LDS RZ, [RZ] ;  /* 0x00000000fffff984 */ /* 0x000fe20000000800 */
[----:B------:R-:W-:Y:S01]  /*5bc0*/  @!PT LDS RZ, [RZ] ;  /* 0x00000000fffff984 */ /* 0x000fe20000000800 */
[----:B------:R-:W-:Y:S01]  /*5bd0*/  @!PT LDS RZ, [RZ] ;  /* 0x00000000fffff984 */ /* 0x000fe20000000800 */
[----:B------:R1:W-:Y:S01]  /*5be0*/  @!P3 LDGSTS.E.BYPASS.LTC128B.128 [R25], desc[UR6][R12.64] ;  /* 0x000000000c19bfae */ /* 0x0003e2000b981a06 */
[----:B------:R-:W-:Y:S02]  /*5bf0*/  ISETP.GE.U32.AND P3, PT, R23, 0x400, PT ;  /* 0x000004001700780c */ /* 0x000fe40003f66070 */
[----:B------:R-:W-:Y:S02]  /*5c00*/  LOP3.LUT R27, R27, 0x3c, RZ, 0xc0, !PT ;  /* 0x0000003c1b1b7812 */ /* 0x000fe400078ec0ff */
[----:B------:R-:W-:-:S04]  /*5c10*/  SEL R15, R59, R58, !P3 ;  /* 0x0000003a3b0f7207 */ /* 0x000fc80005800000 */
[----:B------:R-:W-:Y:S02]  /*5c20*/  IABS R24, R15 ;  /* 0x0000000f00187213 */ /* 0x000fe40000000000 */
[----:B------:R-:W-:-:S03]  /*5c30*/  LOP3.LUT R14, R15, R18, RZ, 0x3c, !PT ;  /* 0x000000120f0e7212 */ /* 0x000fc600078e3cff */
[----:B------:R-:W-:Y:S01]  /*5c40*/  IMAD.MOV.U32 R15, RZ, RZ, R24 ;  /* 0x000000ffff0f7224 */ /* 0x000fe200078e0018 */
[----:B------:R-:W-:-:S03]  /*5c50*/  ISETP.GE.AND P5, PT, R14, RZ, PT ;  /* 0x000000ff0e00720c */ /* 0x000fc60003fa6270 */
[----:B------:R-:W-:-:S04]  /*5c60*/  IMAD.HI.U32 R14, R22, R15, RZ ;  /* 0x0000000f160e7227 */ /* 0x000fc800078e00ff */
[----:B------:R-:W-:-:S04]  /*5c70*/  IMAD.MOV R24, RZ, RZ, -R14 ;  /* 0x000000ffff187224 */ /* 0x000fc800078e0a0e */
[----:B------:R-:W-:Y:S02]  /*5c80*/  IMAD R24, R17, R24, R15 ;  /* 0x0000001811187224 */ /* 0x000fe400078e020f */
[----:B------:R-:W-:-:S03]  /*5c90*/  IMAD.MOV.U32 R15, RZ, RZ, -0x1 ;  /* 0xffffffffff0f7424 */ /* 0x000fc600078e00ff */
[----:B------:R-:W-:-:S13]  /*5ca0*/  ISETP.GT.U32.AND P3, PT, R21, R24, PT ;  /* 0x000000181500720c */ /* 0x000fda0003f64070 */
[----:B------:R-:W-:Y:S02]  /*5cb0*/  @!P3 IMAD.IADD R24, R24, 0x1, -R17 ;  /* 0x000000011818b824 */ /* 0x000fe400078e0a11 */
[----:B------:R-:W-:-:S03]  /*5cc0*/  @!P3 VIADD R14, R14, 0x1 ;  /* 0x000000010e0eb836 */ /* 0x000fc60000000000 */
[----:B------:R-:W-:-:S13]  /*5cd0*/  ISETP.GE.U32.AND P4, PT, R24, R21, PT ;  /* 0x000000151800720c */ /* 0x000fda0003f86070 */
[----:B------:R-:W-:-:S04]  /*5ce0*/  @P4 VIADD R14, R14, 0x1 ;  /* 0x000000010e0e4836 */ /* 0x000fc80000000000 */
[----:B-1----:R-:W-:-:S04]  /*5cf0*/  @!P5 IMAD.MOV R25, RZ, RZ, -R14 ;  /* 0x000000ffff19d224 */ /* 0x002fc800078e0a0e */
[----:B------:R-:W-:Y:S02]  /*5d00*/  @!P5 IMAD.MOV.U32 R14, RZ, RZ, R25 ;  /* 0x000000ffff0ed224 */ /* 0x000fe400078e0019 */
[----:B------:R-:W-:-:S03]  /*5d10*/  IMAD.MOV.U32 R25, RZ, RZ, R27 ;  /* 0x000000ffff197224 */ /* 0x000fc600078e001b */
[----:B------:R-:W-:Y:S01]  /*5d20*/  SEL R38, R16, R14, !P2 ;  /* 0x0000000e10267207 */ /* 0x000fe20005000000 */
[----:B------:R-:W-:-:S07]  /*5d30*/  IMAD.IADD R14, R6, 0x1, R23 ;  /* 0x00000001060e7824 */ /* 0x000fce00078e0217 */
[----:B------:R-:W-:Y:S05]  /*5d40*/  WARPSYNC.COLLECTIVE R15, `(.L_x_64) ;  /* 0x000000000f087348 */ /* 0x000fea0003c00000 */
[----:B------:R1:W2:Y:S02]  /*5d50*/  SHFL.IDX P4, R12, R38, R25, R26 ;  /* 0x00000019260c7389 */ /* 0x0002a4000008001a */
[----:B-12---:R-:W-:Y:S05]  /*5d60*/  ENDCOLLECTIVE ;  /* 0x000000000000791b */ /* 0x006fea0003800000 */
.L_x_64:
[----:B------:R-:W-:-:S05]  /*5d70*/  IMAD.MOV.U32 R27, RZ, RZ, R12 ;  /* 0x000000ffff1b7224 */ /* 0x000fca00078e000c */
[----:B------:R-:W-:-:S13]  /*5d80*/  ISETP.GE.AND P3, PT, R27, R20, PT ;  /* 0x000000141b00720c */ /* 0x000fda0003f66270 */
[----:B------:R-:W1:Y:S01]  /*5d90*/  @!P3 LDC R62, c[0x0][0x3c8] ;  /* 0x0000f200ff3ebb82 */ /* 0x000e620000000800 */
[----:B------:R-:W2:Y:S01]  /*5da0*/  @!P3 S2R R24, SR_CgaCtaId ;  /* 0x000000000018b919 */ /* 0x000ea20000008800 */
[----:B------:R-:W-:-:S05]  /*5db0*/  @!P3 MOV R15, 0x400 ;  /* 0x00000400000fb802 */ /* 0x000fca0000000f00 */
[----:B------:R-:W-:Y:S01]  /*5dc0*/  @!P3 VIADD R15, R15, 0x4000 ;  /* 0x000040000f0fb836 */ /* 0x000fe20000000000 */
[----:B------:R-:W3:Y:S01]  /*5dd0*/  @!P3 LDC.64 R12, c[0x0][0x380] ;  /* 0x0000e000ff0cbb82 */ /* 0x000ee20000000a00 */
[----:B-1----:R-:W-:Y:S01]  /*5de0*/  @!P3 IMAD R39, R27, R62, RZ ;  /* 0x0000003e1b27b224 */ /* 0x002fe200078e02ff */
[----:B------:R-:W-:-:S04]  /*5df0*/  @!P3 LOP3.LUT R27, R23, 0x70, RZ, 0xc0, !PT ;  /* 0x00000070171bb812 */ /* 0x000fc800078ec0ff */
[----:B------:R-:W-:Y:S01]  /*5e00*/  @!P3 SHF.R.S32.HI R62, RZ, 0x1f, R39 ;  /* 0x0000001fff3eb819 */ /* 0x000fe20000011427 */
[----:B------:R-:W-:Y:S01]  /*5e10*/  @!P3 IMAD R27, R36, 0x80, R27 ;  /* 0x00000080241bb824 */ /* 0x000fe200078e021b */
[----:B--2---:R-:W-:Y:S01]  /*5e20*/  @!P3 LEA R24, R24, R15, 0x18 ;  /* 0x0000000f1818b211 */ /* 0x004fe200078ec0ff */
[----:B------:R-:W-:-:S03]  /*5e30*/  @!P3 IMAD R15, R19, 0x800, R23 ;  /* 0x00000800130fb824 */ /* 0x000fc600078e0217 */
[--C-:B---3--:R-:W-:Y:S02]  /*5e40*/  @!P3 IADD3 R12, P5, P6, R39, R12, R27.reuse ;  /* 0x0000000c270cb210 */ /* 0x108fe40007ebe01b */
[----:B------:R-:W-:Y:S01]  /*5e50*/  @!P3 SHF.R.S32.HI R27, RZ, 0x1f, R27 ;  /* 0x0000001fff1bb819 */ /* 0x000fe2000001141b */
[----:B------:R-:W-:-:S03]  /*5e60*/  @!P3 IMAD.IADD R25, R24, 0x1, R15 ;  /* 0x000000011819b824 */ /* 0x000fc600078e020f */
[----:B------:R-:W-:-:S05]  /*5e70*/  @!P3 IADD3.X R13, PT, PT, R62, R13, R27, P5, P6 ;  /* 0x0000000d3e0db210 */ /* 0x000fca0002fec41b */
[----:B------:R-:W-:Y:S01]  /*5e80*/  @!PT LDS RZ, [RZ] ;  /* 0x00000000fffff984 */ /* 0x000fe20000000800 */
[----:B------:R-:W-:Y:S01]  /*5e90*/  @!PT LDS RZ, [RZ] ;  /* 0x00000000fffff984 */ /* 0x000fe20000000800 */
[----:B------:R-:W-:Y:S01]  /*5ea0*/  @!PT LDS RZ, [RZ] ;  /* 0x00000000fffff984 */ /* 0x000fe20000000800 */
[----:B------:R1:W-:Y:S01]  /*5eb0*/  @!P3 LDGSTS.E.BYPASS.LTC128B.128 [R25], desc[UR6][R12.64] ;  /* 0x000000000c19bfae */ /* 0x0003e2000b981a06 */
[----:B------:R-:W-:-:S04]  /*5ec0*/  ISETP.GE.U32.AND P3, PT, R14, 0x400, PT ;  /* 0x000004000e00780c */ /* 0x000fc80003f66070 */
[----:B------:R-:W-:-:S04]  /*5ed0*/  SEL R15, R59, R58, !P3 ;  /* 0x0000003a3b0f7207 */ /* 0x000fc80005800000 */
[----:B------:R-:W-:Y:S02]  /*5ee0*/  IABS R23, R15 ;  /* 0x0000000f00177213 */ /* 0x000fe40000000000 */
[----:B------:R-:W-:-:S03]  /*5ef0*/  LOP3.LUT R15, R15, R18, RZ, 0x3c, !PT ;  /* 0x000000120f0f7212 */ /* 0x000fc600078e3cff */
[----:B------:R-:W-:Y:S01]  /*5f00*/  IMAD.MOV.U32 R18, RZ, RZ, R23 ;  /* 0x000000ffff127224 */ /* 0x000fe200078e0017 */
[----:B------:R-:W-:-:S03]  /*5f10*/  ISETP.GE.AND P5, PT, R15, RZ, PT ;  /* 0x000000ff0f00720c */ /* 0x000fc60003fa6270 */
[----:B------:R-:W-:-:S04]  /*5f20*/  IMAD.HI.U32 R15, R22, R18, RZ ;  /* 0x00000012160f7227 */ /* 0x000fc800078e00ff */
[----:B------:R-:W-:-:S04]  /*5f30*/  IMAD.MOV R23, RZ, RZ, -R15 ;  /* 0x000000ffff177224 */ /* 0x000fc800078e0a0f */
[----:B------:R-:W-:-:S05]  /*5f40*/  IMAD R18, R17, R23, R18 ;  /* 0x0000001711127224 */ /* 0x000fca00078e0212 */
[----:B------:R-:W-:-:S13]  /*5f50*/  ISETP.GT.U32.AND P3, PT, R21, R18, PT ;  /* 0x000000121500720c */ /* 0x000fda0003f64070 */
[----:B------:R-:W-:Y:S01]  /*5f60*/  @!P3 IMAD.IADD R18, R18, 0x1, -R17 ;  /* 0x000000011212b824 */ /* 0x000fe200078e0a11 */
[----:B------:R-:W-:Y:S01]  /*5f70*/  SHF.R.U32.HI R17, RZ, 0x5, R14 ;  /* 0x00000005ff117819 */ /* 0x000fe2000001160e */
[----:B------:R-:W-:-:S03]  /*5f80*/  @!P3 VIADD R15, R15, 0x1 ;  /* 0x000000010f0fb836 */ /* 0x000fc60000000000 */
[----:B------:R-:W-:Y:S02]  /*5f90*/  ISETP.GE.U32.AND P4, PT, R18, R21, PT ;  /* 0x000000151200720c */ /* 0x000fe40003f86070 */
[----:B------:R-:W-:-:S05]  /*5fa0*/  LOP3.LUT R17, R17, 0x3c, RZ, 0xc0, !PT ;  /* 0x0000003c11117812 */ /* 0x000fca00078ec0ff */
[----:B-1----:R-:W-:-:S06]  /*5fb0*/  IMAD.MOV.U32 R25, RZ, RZ, R17 ;  /* 0x000000ffff197224 */ /* 0x002fcc00078e0011 */
[----:B------:R-:W-:-:S04]  /*5fc0*/  @P4 VIADD R15, R15, 0x1 ;  /* 0x000000010f0f4836 */ /* 0x000fc80000000000 */
[----:B------:R-:W-:-:S04]  /*5fd0*/  @!P5 IMAD.MOV R18, RZ, RZ, -R15 ;  /* 0x000000ffff12d224 */ /* 0x000fc800078e0a0f */
[----:B------:R-:W-:-:S05]  /*5fe0*/  @!P5 IMAD.MOV.U32 R15, RZ, RZ, R18 ;  /* 0x000000ffff0fd224 */ /* 0x000fca00078e0012 */
[----:B------:R-:W-:Y:S01]  /*5ff0*/  SEL R38, R16, R15, !P2 ;  /* 0x0000000f10267207 */ /* 0x000fe20005000000 */
[----:B------:R-:W-:-:S07]  /*6000*/  IMAD.MOV.U32 R15, RZ, RZ, -0x1 ;  /* 0xffffffffff0f7424 */ /* 0x000fce00078e00ff */
[----:B------:R-:W-:Y:S05]  /*6010*/  WARPSYNC.COLLECTIVE R15, `(.L_x_65) ;  /* 0x000000000f087348 */ /* 0x000fea0003c00000 */
[----:B------:R1:W2:Y:S02]  /*6020*/  SHFL.IDX P4, R12, R38, R25, R26 ;  /* 0x00000019260c7389 */ /* 0x0002a4000008001a */
[----:B-12---:R-:W-:Y:S05]  /*6030*/  ENDCOLLECTIVE ;  /* 0x000000000000791b */ /* 0x006fea0003800000 */
.L_x_65:
[----:B------:R-:W-:Y:S01]  /*6040*/  IMAD.MOV.U32 R17, RZ, RZ, R12 ;  /* 0x000000ffff117224 */ /* 0x000fe200078e000c */
[----:B------:R-:W-:Y:S06]  /*6050*/  BRA `(.L_x_66) ;  /* 0xffffffdc00dc7947 */ /* 0x000fec000383ffff */
.L_x_67:
[----:B------:R-:W-:-:S00]  /*6060*/  BRA `(.L_x_67) ;  /* 0xfffffffc00fc7947 */ /* 0x000fc0000383ffff */
[----:B------:R-:W-:-:S00]  /*6070*/  NOP ;  /* 0x0000000000007918 */ /* 0x000fc00000000000 */
        /* <DEDUP_REMOVED lines=8> */
.L_x_68:


//--------------------- .nv.shared._Z24fused_moe_w8a8_db_kernelILi16ELi32ELi8ELi4ELi1ELi8ELi2EEvPK13__nv_fp8_e4m3PKfS2_S4_P13__nv_bfloat16PKiS8_S8_iiii --------------------------
	.section	.nv.shared._Z24fused_moe_w8a8_db_kernelILi16ELi32ELi8ELi4ELi1ELi8ELi2EEvPK13__nv_fp8_e4m3PKfS2_S4_P13__nv_bfloat16PKiS8_S8_iiii,"aw",@nobits
	.sectionflags	@""
	.align	128
.nv.shared._Z24fused_moe_w8a8_db_kernelILi16ELi32ELi8ELi4ELi1ELi8ELi2EEvPK13__nv_fp8_e4m3PKfS2_S4_P13__nv_bfloat16PKiS8_S8_iiii:
	.zero		21504


//--------------------- .nv.shared.reserved.0     --------------------------
	.section	.nv.shared.reserved.0,"aw",@nobits
	.weak		__nv_reservedSMEM_offset_0_alias
	.size		__nv_reservedSMEM_offset_0_alias, 0, 64
	.other		__nv_reservedSMEM_offset_0_alias,@"STO_CUDA_RESERVED_SHARED STV_DEFAULT"
__nv_reservedSMEM_offset_0_alias:
	.zero		0
	.zero		64


//--------------------- .nv.constant0._Z24fused_moe_w8a8_db_kernelILi16ELi32ELi8ELi4ELi1ELi8ELi2EEvPK13__nv_fp8_e4m3PKfS2_S4_P13__nv_bfloat16PKiS8_S8_iiii --------------------------
	.section	.nv.constant0._Z24fused_moe_w8a8_db_kernelILi16ELi32ELi8ELi4ELi1ELi8ELi2EEvPK13__nv_fp8_e4m3PKfS2_S4_P13__nv_bfloat16PKiS8_S8_iiii,"a",@progbits
	.sectionflags	@""
	.align	4
.nv.constant0._Z24fused_moe_w8a8_db_kernelILi16ELi32ELi8ELi4ELi1ELi8ELi2EEvPK13__nv_fp8_e4m3PKfS2_S4_P13__nv_bfloat16PKiS8_S8_iiii:
	.zero		976


//--------------------- SYMBOLS --------------------------

	.type		.nv.reservedSmem.offset0,@object
	.size		.nv.reservedSmem.offset0,0x4
	.type		.nv.reservedSmem.cap,@object
	.size		.nv.reservedSmem.cap,0x4
